//
// Generated by NVIDIA NVVM Compiler
//
// Compiler Build ID: CL-36424714
// Cuda compilation tools, release 13.0, V13.0.88
// Based on NVVM 20.0.0
//

.version 9.0
.target sm_100
.address_size 64

	// .globl	_Z19compute_hash_kernelPKciPh
.const .align 4 .b8 F_CONSTANTS[12] = {1, 116, 136, 254, 22, 131, 195, 68, 2, 22, 34, 33};
.const .align 4 .b8 INITIAL_STATE[16] = {96, 72, 194, 90, 6, 81, 84, 218, 219, 223, 106, 113, 204, 147, 168, 77};
// _ZZ24kernel_bruteforce_attackPKcmmPKhPbPcmE11local_found has been demoted

.visible .entry _Z19compute_hash_kernelPKciPh(
	.param .u64 .ptr .align 1 _Z19compute_hash_kernelPKciPh_param_0,
	.param .u32 _Z19compute_hash_kernelPKciPh_param_1,
	.param .u64 .ptr .align 1 _Z19compute_hash_kernelPKciPh_param_2
)
{
	.local .align 16 .b8 	__local_depot0[128];
	.reg .b64 	%SP;
	.reg .b64 	%SPL;
	.reg .pred 	%p<21>;
	.reg .b16 	%rs<19>;
	.reg .b32 	%r<506>;
	.reg .b64 	%rd<66>;

	mov.u64 	%SPL, __local_depot0;
	ld.param.u64 	%rd32, [_Z19compute_hash_kernelPKciPh_param_0];
	ld.param.u32 	%r495, [_Z19compute_hash_kernelPKciPh_param_1];
	cvta.to.global.u64 	%rd1, %rd32;
	add.u64 	%rd2, %SPL, 0;
	add.s32 	%r48, %r495, 24;
	mul.hi.s32 	%r49, %r48, 715827883;
	shr.u32 	%r50, %r49, 31;
	shr.u32 	%r51, %r49, 2;
	add.s32 	%r52, %r51, %r50;
	mul.lo.s32 	%r53, %r52, 24;
	sub.s32 	%r1, %r48, %r53;
	mov.b32 	%r54, 0;
	st.local.v4.b32 	[%rd2], {%r54, %r54, %r54, %r54};
	add.s64 	%rd65, %rd2, 16;
	st.local.v4.b32 	[%rd2+16], {%r54, %r54, %r54, %r54};
	st.local.v4.b32 	[%rd2+32], {%r54, %r54, %r54, %r54};
	st.local.v4.b32 	[%rd2+48], {%r54, %r54, %r54, %r54};
	st.local.v4.b32 	[%rd2+64], {%r54, %r54, %r54, %r54};
	st.local.v4.b32 	[%rd2+80], {%r54, %r54, %r54, %r54};
	st.local.v4.b32 	[%rd2+96], {%r54, %r54, %r54, %r54};
	st.local.v4.b32 	[%rd2+112], {%r54, %r54, %r54, %r54};
	cvt.s64.s32 	%rd4, %r495;
	setp.eq.s32 	%p1, %r495, 0;
	@%p1 bra 	$L__BB0_13;
	setp.lt.u32 	%p2, %r495, 16;
	mov.b64 	%rd60, 0;
	@%p2 bra 	$L__BB0_4;
	and.b64  	%rd60, %rd4, -16;
	add.s64 	%rd56, %rd1, 7;
	mov.u64 	%rd57, %rd2;
	mov.u64 	%rd58, %rd60;
$L__BB0_3:
	.pragma "nounroll";
	ld.global.u8 	%r55, [%rd56+8];
	ld.global.u8 	%r56, [%rd56+7];
	prmt.b32 	%r57, %r56, %r55, 0x3340U;
	ld.global.u8 	%r58, [%rd56+6];
	ld.global.u8 	%r59, [%rd56+5];
	prmt.b32 	%r60, %r59, %r58, 0x3340U;
	prmt.b32 	%r61, %r60, %r57, 0x5410U;
	ld.global.u8 	%r62, [%rd56+4];
	ld.global.u8 	%r63, [%rd56+3];
	prmt.b32 	%r64, %r63, %r62, 0x3340U;
	ld.global.u8 	%r65, [%rd56+2];
	ld.global.u8 	%r66, [%rd56+1];
	prmt.b32 	%r67, %r66, %r65, 0x3340U;
	prmt.b32 	%r68, %r67, %r64, 0x5410U;
	ld.global.u8 	%r69, [%rd56];
	ld.global.u8 	%r70, [%rd56+-1];
	prmt.b32 	%r71, %r70, %r69, 0x3340U;
	ld.global.u8 	%r72, [%rd56+-2];
	ld.global.u8 	%r73, [%rd56+-3];
	prmt.b32 	%r74, %r73, %r72, 0x3340U;
	prmt.b32 	%r75, %r74, %r71, 0x5410U;
	ld.global.u8 	%r76, [%rd56+-4];
	ld.global.u8 	%r77, [%rd56+-5];
	prmt.b32 	%r78, %r77, %r76, 0x3340U;
	ld.global.u8 	%r79, [%rd56+-6];
	ld.global.u8 	%r80, [%rd56+-7];
	prmt.b32 	%r81, %r80, %r79, 0x3340U;
	prmt.b32 	%r82, %r81, %r78, 0x5410U;
	st.local.v4.b32 	[%rd57], {%r82, %r75, %r68, %r61};
	add.s64 	%rd58, %rd58, -16;
	add.s64 	%rd57, %rd57, 16;
	add.s64 	%rd56, %rd56, 16;
	setp.ne.s64 	%p3, %rd58, 0;
	@%p3 bra 	$L__BB0_3;
$L__BB0_4:
	and.b32  	%r83, %r495, 15;
	setp.eq.s32 	%p4, %r83, 0;
	@%p4 bra 	$L__BB0_13;
	ld.param.u64 	%rd54, [_Z19compute_hash_kernelPKciPh_param_0];
	cvta.to.global.u64 	%rd15, %rd54;
	and.b64  	%rd36, %rd4, 15;
	add.s64 	%rd37, %rd36, -1;
	setp.lt.u64 	%p5, %rd37, 7;
	@%p5 bra 	$L__BB0_7;
	add.s64 	%rd38, %rd15, %rd60;
	ld.global.u8 	%rs1, [%rd38];
	add.s64 	%rd39, %rd2, %rd60;
	st.local.u8 	[%rd39], %rs1;
	ld.global.u8 	%rs2, [%rd38+1];
	st.local.u8 	[%rd39+1], %rs2;
	ld.global.u8 	%rs3, [%rd38+2];
	st.local.u8 	[%rd39+2], %rs3;
	ld.global.u8 	%rs4, [%rd38+3];
	st.local.u8 	[%rd39+3], %rs4;
	ld.global.u8 	%rs5, [%rd38+4];
	st.local.u8 	[%rd39+4], %rs5;
	ld.global.u8 	%rs6, [%rd38+5];
	st.local.u8 	[%rd39+5], %rs6;
	ld.global.u8 	%rs7, [%rd38+6];
	st.local.u8 	[%rd39+6], %rs7;
	ld.global.u8 	%rs8, [%rd38+7];
	st.local.u8 	[%rd39+7], %rs8;
	add.s64 	%rd60, %rd60, 8;
$L__BB0_7:
	and.b32  	%r84, %r495, 7;
	setp.eq.s32 	%p6, %r84, 0;
	@%p6 bra 	$L__BB0_13;
	and.b64  	%rd40, %rd4, 7;
	add.s64 	%rd41, %rd40, -1;
	setp.lt.u64 	%p7, %rd41, 3;
	@%p7 bra 	$L__BB0_10;
	add.s64 	%rd42, %rd15, %rd60;
	ld.global.u8 	%rs9, [%rd42];
	add.s64 	%rd43, %rd2, %rd60;
	st.local.u8 	[%rd43], %rs9;
	ld.global.u8 	%rs10, [%rd42+1];
	st.local.u8 	[%rd43+1], %rs10;
	ld.global.u8 	%rs11, [%rd42+2];
	st.local.u8 	[%rd43+2], %rs11;
	ld.global.u8 	%rs12, [%rd42+3];
	st.local.u8 	[%rd43+3], %rs12;
	add.s64 	%rd60, %rd60, 4;
$L__BB0_10:
	and.b32  	%r85, %r495, 3;
	setp.eq.s32 	%p8, %r85, 0;
	@%p8 bra 	$L__BB0_13;
	add.s64 	%rd64, %rd2, %rd60;
	add.s64 	%rd63, %rd15, %rd60;
	and.b64  	%rd62, %rd4, 3;
$L__BB0_12:
	.pragma "nounroll";
	ld.global.u8 	%rs13, [%rd63];
	st.local.u8 	[%rd64], %rs13;
	add.s64 	%rd64, %rd64, 1;
	add.s64 	%rd63, %rd63, 1;
	add.s64 	%rd62, %rd62, -1;
	setp.ne.s64 	%p9, %rd62, 0;
	@%p9 bra 	$L__BB0_12;
$L__BB0_13:
	add.s64 	%rd44, %rd2, %rd4;
	mov.b16 	%rs14, 128;
	st.local.u8 	[%rd44], %rs14;
	add.s32 	%r490, %r495, 1;
	sub.s32 	%r86, %r495, %r1;
	add.s32 	%r3, %r86, 24;
	setp.ge.s32 	%p10, %r490, %r3;
	@%p10 bra 	$L__BB0_27;
	sub.s32 	%r4, 23, %r1;
	and.b32  	%r5, %r4, 15;
	add.s32 	%r87, %r1, -8;
	setp.lt.u32 	%p11, %r87, 15;
	@%p11 bra 	$L__BB0_18;
	and.b32  	%r88, %r4, -16;
	neg.s32 	%r494, %r88;
	add.s64 	%rd29, %rd2, 7;
$L__BB0_16:
	.pragma "nounroll";
	cvt.s64.s32 	%rd45, %r490;
	add.s64 	%rd46, %rd29, %rd45;
	mov.b16 	%rs15, 0;
	st.local.u8 	[%rd46+-7], %rs15;
	st.local.u8 	[%rd46+-6], %rs15;
	st.local.u8 	[%rd46+-5], %rs15;
	st.local.u8 	[%rd46+-4], %rs15;
	st.local.u8 	[%rd46+-3], %rs15;
	st.local.u8 	[%rd46+-2], %rs15;
	st.local.u8 	[%rd46+-1], %rs15;
	st.local.u8 	[%rd46], %rs15;
	st.local.u8 	[%rd46+1], %rs15;
	st.local.u8 	[%rd46+2], %rs15;
	st.local.u8 	[%rd46+3], %rs15;
	st.local.u8 	[%rd46+4], %rs15;
	st.local.u8 	[%rd46+5], %rs15;
	st.local.u8 	[%rd46+6], %rs15;
	st.local.u8 	[%rd46+7], %rs15;
	st.local.u8 	[%rd46+8], %rs15;
	add.s32 	%r490, %r490, 16;
	add.s32 	%r495, %r495, 16;
	add.s32 	%r494, %r494, 16;
	setp.eq.s32 	%p12, %r494, 0;
	@%p12 bra 	$L__BB0_17;
	bra.uni 	$L__BB0_16;
$L__BB0_17:
	add.s32 	%r490, %r495, 1;
$L__BB0_18:
	setp.eq.s32 	%p13, %r5, 0;
	@%p13 bra 	$L__BB0_27;
	and.b32  	%r9, %r4, 7;
	setp.lt.u32 	%p14, %r5, 8;
	@%p14 bra 	$L__BB0_21;
	cvt.s64.s32 	%rd47, %r490;
	add.s64 	%rd48, %rd2, %rd47;
	mov.b16 	%rs16, 0;
	st.local.u8 	[%rd48], %rs16;
	st.local.u8 	[%rd48+1], %rs16;
	st.local.u8 	[%rd48+2], %rs16;
	st.local.u8 	[%rd48+3], %rs16;
	st.local.u8 	[%rd48+4], %rs16;
	st.local.u8 	[%rd48+5], %rs16;
	st.local.u8 	[%rd48+6], %rs16;
	st.local.u8 	[%rd48+7], %rs16;
	add.s32 	%r490, %r490, 8;
$L__BB0_21:
	setp.eq.s32 	%p15, %r9, 0;
	@%p15 bra 	$L__BB0_27;
	and.b32  	%r12, %r4, 3;
	setp.lt.u32 	%p16, %r9, 4;
	@%p16 bra 	$L__BB0_24;
	cvt.s64.s32 	%rd49, %r490;
	add.s64 	%rd50, %rd2, %rd49;
	mov.b16 	%rs17, 0;
	st.local.u8 	[%rd50], %rs17;
	st.local.u8 	[%rd50+1], %rs17;
	st.local.u8 	[%rd50+2], %rs17;
	st.local.u8 	[%rd50+3], %rs17;
	add.s32 	%r490, %r490, 4;
$L__BB0_24:
	setp.eq.s32 	%p17, %r12, 0;
	@%p17 bra 	$L__BB0_27;
	neg.s32 	%r492, %r12;
$L__BB0_26:
	.pragma "nounroll";
	cvt.s64.s32 	%rd51, %r490;
	add.s64 	%rd52, %rd2, %rd51;
	mov.b16 	%rs18, 0;
	st.local.u8 	[%rd52], %rs18;
	add.s32 	%r490, %r490, 1;
	add.s32 	%r492, %r492, 1;
	setp.eq.s32 	%p18, %r492, 0;
	@%p18 bra 	$L__BB0_27;
	bra.uni 	$L__BB0_26;
$L__BB0_27:
	ld.const.u32 	%r505, [INITIAL_STATE];
	ld.const.u32 	%r504, [INITIAL_STATE+4];
	ld.const.u32 	%r503, [INITIAL_STATE+8];
	ld.const.u32 	%r502, [INITIAL_STATE+12];
	setp.gt.s32 	%p19, %r3, 0;
	@%p19 bra 	$L__BB0_28;
	bra.uni 	$L__BB0_30;
$L__BB0_28:
	ld.const.u32 	%r26, [F_CONSTANTS+8];
	ld.const.u32 	%r27, [F_CONSTANTS+4];
	mov.b32 	%r501, 0;
	ld.const.u32 	%r28, [F_CONSTANTS];
$L__BB0_29:
	ld.local.v2.u32 	{%r90, %r91}, [%rd65+-16];
	shr.u32 	%r92, %r90, 24;
	shr.u32 	%r93, %r90, 8;
	and.b32  	%r94, %r93, 65280;
	shl.b32 	%r95, %r90, 8;
	and.b32  	%r96, %r95, 16711680;
	shl.b32 	%r97, %r90, 24;
	or.b32  	%r98, %r94, %r92;
	or.b32  	%r99, %r98, %r96;
	or.b32  	%r100, %r99, %r97;
	shr.u32 	%r101, %r91, 24;
	shr.u32 	%r102, %r91, 8;
	and.b32  	%r103, %r102, 65280;
	shl.b32 	%r104, %r91, 8;
	and.b32  	%r105, %r104, 16711680;
	shl.b32 	%r106, %r91, 24;
	or.b32  	%r107, %r103, %r101;
	or.b32  	%r108, %r107, %r105;
	or.b32  	%r109, %r108, %r106;
	ld.local.v2.u32 	{%r110, %r111}, [%rd65+-8];
	shr.u32 	%r112, %r110, 24;
	shr.u32 	%r113, %r110, 8;
	and.b32  	%r114, %r113, 65280;
	shl.b32 	%r115, %r110, 8;
	and.b32  	%r116, %r115, 16711680;
	shl.b32 	%r117, %r110, 24;
	or.b32  	%r118, %r114, %r112;
	or.b32  	%r119, %r118, %r116;
	or.b32  	%r120, %r119, %r117;
	shr.u32 	%r121, %r111, 24;
	shr.u32 	%r122, %r111, 8;
	and.b32  	%r123, %r122, 65280;
	shl.b32 	%r124, %r111, 8;
	and.b32  	%r125, %r124, 16711680;
	shl.b32 	%r126, %r111, 24;
	or.b32  	%r127, %r123, %r121;
	or.b32  	%r128, %r127, %r125;
	or.b32  	%r129, %r128, %r126;
	ld.local.v2.u32 	{%r130, %r131}, [%rd65];
	shr.u32 	%r132, %r130, 24;
	shr.u32 	%r133, %r130, 8;
	and.b32  	%r134, %r133, 65280;
	shl.b32 	%r135, %r130, 8;
	and.b32  	%r136, %r135, 16711680;
	shl.b32 	%r137, %r130, 24;
	or.b32  	%r138, %r134, %r132;
	or.b32  	%r139, %r138, %r136;
	or.b32  	%r140, %r139, %r137;
	shr.u32 	%r141, %r131, 24;
	shr.u32 	%r142, %r131, 8;
	and.b32  	%r143, %r142, 65280;
	shl.b32 	%r144, %r131, 8;
	and.b32  	%r145, %r144, 16711680;
	shl.b32 	%r146, %r131, 24;
	or.b32  	%r147, %r143, %r141;
	or.b32  	%r148, %r147, %r145;
	or.b32  	%r149, %r148, %r146;
	add.s32 	%r150, %r149, %r129;
	xor.b32  	%r151, %r100, %r150;
	xor.b32  	%r152, %r151, %r109;
	shf.l.wrap.b32 	%r153, %r152, %r152, 3;
	add.s32 	%r154, %r153, %r140;
	xor.b32  	%r155, %r109, %r154;
	xor.b32  	%r156, %r155, %r120;
	shf.l.wrap.b32 	%r157, %r156, %r156, 3;
	add.s32 	%r158, %r157, %r149;
	xor.b32  	%r159, %r120, %r158;
	xor.b32  	%r160, %r159, %r129;
	shf.l.wrap.b32 	%r161, %r160, %r160, 3;
	add.s32 	%r162, %r161, %r153;
	xor.b32  	%r163, %r129, %r162;
	xor.b32  	%r164, %r163, %r140;
	shf.l.wrap.b32 	%r165, %r164, %r164, 3;
	add.s32 	%r166, %r165, %r157;
	xor.b32  	%r167, %r140, %r166;
	xor.b32  	%r168, %r167, %r149;
	shf.l.wrap.b32 	%r169, %r168, %r168, 3;
	add.s32 	%r170, %r169, %r161;
	xor.b32  	%r171, %r149, %r170;
	xor.b32  	%r172, %r171, %r153;
	shf.l.wrap.b32 	%r173, %r172, %r172, 3;
	add.s32 	%r174, %r173, %r165;
	xor.b32  	%r175, %r153, %r174;
	xor.b32  	%r176, %r175, %r157;
	shf.l.wrap.b32 	%r177, %r176, %r176, 3;
	add.s32 	%r178, %r177, %r169;
	xor.b32  	%r179, %r157, %r178;
	xor.b32  	%r180, %r179, %r161;
	shf.l.wrap.b32 	%r181, %r180, %r180, 3;
	add.s32 	%r182, %r181, %r173;
	xor.b32  	%r183, %r161, %r182;
	xor.b32  	%r184, %r183, %r165;
	shf.l.wrap.b32 	%r185, %r184, %r184, 3;
	add.s32 	%r186, %r185, %r177;
	xor.b32  	%r187, %r165, %r186;
	xor.b32  	%r188, %r187, %r169;
	shf.l.wrap.b32 	%r189, %r188, %r188, 3;
	add.s32 	%r190, %r189, %r181;
	xor.b32  	%r191, %r169, %r190;
	xor.b32  	%r192, %r191, %r173;
	shf.l.wrap.b32 	%r193, %r192, %r192, 3;
	add.s32 	%r194, %r193, %r185;
	xor.b32  	%r195, %r173, %r194;
	xor.b32  	%r196, %r195, %r177;
	shf.l.wrap.b32 	%r197, %r196, %r196, 3;
	add.s32 	%r198, %r197, %r189;
	xor.b32  	%r199, %r177, %r198;
	xor.b32  	%r200, %r199, %r181;
	shf.l.wrap.b32 	%r201, %r200, %r200, 3;
	add.s32 	%r202, %r201, %r193;
	xor.b32  	%r203, %r181, %r202;
	xor.b32  	%r204, %r203, %r185;
	shf.l.wrap.b32 	%r205, %r204, %r204, 3;
	add.s32 	%r206, %r205, %r197;
	xor.b32  	%r207, %r185, %r206;
	xor.b32  	%r208, %r207, %r189;
	shf.l.wrap.b32 	%r209, %r208, %r208, 3;
	add.s32 	%r210, %r209, %r201;
	xor.b32  	%r211, %r189, %r210;
	xor.b32  	%r212, %r211, %r193;
	shf.l.wrap.b32 	%r213, %r212, %r212, 3;
	add.s32 	%r214, %r213, %r205;
	xor.b32  	%r215, %r193, %r214;
	xor.b32  	%r216, %r215, %r197;
	shf.l.wrap.b32 	%r217, %r216, %r216, 3;
	add.s32 	%r218, %r217, %r209;
	xor.b32  	%r219, %r197, %r218;
	xor.b32  	%r220, %r219, %r201;
	shf.l.wrap.b32 	%r221, %r220, %r220, 3;
	add.s32 	%r222, %r221, %r213;
	xor.b32  	%r223, %r201, %r222;
	xor.b32  	%r224, %r223, %r205;
	shf.l.wrap.b32 	%r225, %r224, %r224, 3;
	add.s32 	%r226, %r225, %r217;
	xor.b32  	%r227, %r205, %r226;
	xor.b32  	%r228, %r227, %r209;
	shf.l.wrap.b32 	%r229, %r228, %r228, 3;
	add.s32 	%r230, %r229, %r221;
	xor.b32  	%r231, %r209, %r230;
	xor.b32  	%r232, %r231, %r213;
	shf.l.wrap.b32 	%r233, %r232, %r232, 3;
	add.s32 	%r234, %r233, %r225;
	xor.b32  	%r235, %r213, %r234;
	xor.b32  	%r236, %r235, %r217;
	shf.l.wrap.b32 	%r237, %r236, %r236, 3;
	add.s32 	%r238, %r237, %r229;
	xor.b32  	%r239, %r217, %r238;
	xor.b32  	%r240, %r239, %r221;
	shf.l.wrap.b32 	%r241, %r240, %r240, 3;
	add.s32 	%r242, %r241, %r233;
	xor.b32  	%r243, %r221, %r242;
	xor.b32  	%r244, %r243, %r225;
	shf.l.wrap.b32 	%r245, %r244, %r244, 3;
	and.b32  	%r246, %r505, %r504;
	shf.l.wrap.b32 	%r247, %r503, %r503, 4;
	xor.b32  	%r248, %r502, %r247;
	not.b32 	%r249, %r248;
	add.s32 	%r250, %r246, %r249;
	add.s32 	%r251, %r250, %r100;
	add.s32 	%r252, %r251, %r28;
	and.b32  	%r253, %r504, %r503;
	shf.l.wrap.b32 	%r254, %r502, %r502, 4;
	xor.b32  	%r255, %r252, %r254;
	not.b32 	%r256, %r255;
	add.s32 	%r257, %r253, %r256;
	add.s32 	%r258, %r257, %r109;
	add.s32 	%r259, %r258, %r28;
	and.b32  	%r260, %r503, %r502;
	shf.l.wrap.b32 	%r261, %r252, %r252, 4;
	xor.b32  	%r262, %r259, %r261;
	not.b32 	%r263, %r262;
	add.s32 	%r264, %r260, %r263;
	add.s32 	%r265, %r264, %r120;
	add.s32 	%r266, %r265, %r28;
	and.b32  	%r267, %r502, %r252;
	shf.l.wrap.b32 	%r268, %r259, %r259, 4;
	xor.b32  	%r269, %r266, %r268;
	not.b32 	%r270, %r269;
	add.s32 	%r271, %r267, %r270;
	add.s32 	%r272, %r271, %r129;
	add.s32 	%r273, %r272, %r28;
	and.b32  	%r274, %r252, %r259;
	shf.l.wrap.b32 	%r275, %r266, %r266, 4;
	xor.b32  	%r276, %r273, %r275;
	not.b32 	%r277, %r276;
	add.s32 	%r278, %r274, %r277;
	add.s32 	%r279, %r278, %r140;
	add.s32 	%r280, %r279, %r28;
	and.b32  	%r281, %r259, %r266;
	shf.l.wrap.b32 	%r282, %r273, %r273, 4;
	xor.b32  	%r283, %r280, %r282;
	not.b32 	%r284, %r283;
	add.s32 	%r285, %r281, %r284;
	add.s32 	%r286, %r285, %r149;
	add.s32 	%r287, %r286, %r28;
	and.b32  	%r288, %r266, %r273;
	shf.l.wrap.b32 	%r289, %r280, %r280, 4;
	xor.b32  	%r290, %r287, %r289;
	not.b32 	%r291, %r290;
	add.s32 	%r292, %r288, %r291;
	add.s32 	%r293, %r292, %r153;
	add.s32 	%r294, %r293, %r28;
	and.b32  	%r295, %r273, %r280;
	shf.l.wrap.b32 	%r296, %r287, %r287, 4;
	not.b32 	%r297, %r294;
	xor.b32  	%r298, %r297, %r296;
	add.s32 	%r299, %r295, %r298;
	add.s32 	%r300, %r299, %r157;
	add.s32 	%r301, %r300, %r28;
	and.b32  	%r302, %r280, %r287;
	shf.l.wrap.b32 	%r303, %r294, %r294, 4;
	not.b32 	%r304, %r301;
	xor.b32  	%r305, %r304, %r303;
	add.s32 	%r306, %r302, %r305;
	add.s32 	%r307, %r306, %r161;
	add.s32 	%r308, %r307, %r28;
	and.b32  	%r309, %r287, %r294;
	shf.l.wrap.b32 	%r310, %r301, %r301, 4;
	not.b32 	%r311, %r308;
	xor.b32  	%r312, %r311, %r310;
	add.s32 	%r313, %r309, %r312;
	add.s32 	%r314, %r313, %r165;
	add.s32 	%r315, %r314, %r28;
	and.b32  	%r316, %r294, %r301;
	and.b32  	%r317, %r308, %r297;
	or.b32  	%r318, %r316, %r317;
	shf.l.wrap.b32 	%r319, %r315, %r315, 2;
	and.b32  	%r320, %r308, %r319;
	xor.b32  	%r321, %r318, %r320;
	xor.b32  	%r322, %r321, %r169;
	xor.b32  	%r323, %r322, %r27;
	and.b32  	%r324, %r301, %r308;
	and.b32  	%r325, %r315, %r304;
	or.b32  	%r326, %r324, %r325;
	shf.l.wrap.b32 	%r327, %r323, %r323, 2;
	and.b32  	%r328, %r315, %r327;
	xor.b32  	%r329, %r326, %r328;
	xor.b32  	%r330, %r329, %r173;
	xor.b32  	%r331, %r330, %r27;
	and.b32  	%r332, %r308, %r315;
	and.b32  	%r333, %r323, %r311;
	or.b32  	%r334, %r332, %r333;
	shf.l.wrap.b32 	%r335, %r331, %r331, 2;
	and.b32  	%r336, %r323, %r335;
	xor.b32  	%r337, %r334, %r336;
	xor.b32  	%r338, %r337, %r177;
	xor.b32  	%r339, %r338, %r27;
	and.b32  	%r340, %r315, %r323;
	not.b32 	%r341, %r315;
	and.b32  	%r342, %r331, %r341;
	or.b32  	%r343, %r340, %r342;
	shf.l.wrap.b32 	%r344, %r339, %r339, 2;
	and.b32  	%r345, %r331, %r344;
	xor.b32  	%r346, %r343, %r345;
	xor.b32  	%r347, %r346, %r181;
	xor.b32  	%r348, %r347, %r27;
	and.b32  	%r349, %r323, %r331;
	not.b32 	%r350, %r323;
	and.b32  	%r351, %r339, %r350;
	or.b32  	%r352, %r349, %r351;
	shf.l.wrap.b32 	%r353, %r348, %r348, 2;
	and.b32  	%r354, %r339, %r353;
	xor.b32  	%r355, %r352, %r354;
	xor.b32  	%r356, %r355, %r185;
	xor.b32  	%r357, %r356, %r27;
	and.b32  	%r358, %r331, %r339;
	not.b32 	%r359, %r331;
	and.b32  	%r360, %r348, %r359;
	or.b32  	%r361, %r358, %r360;
	shf.l.wrap.b32 	%r362, %r357, %r357, 2;
	and.b32  	%r363, %r348, %r362;
	xor.b32  	%r364, %r361, %r363;
	xor.b32  	%r365, %r364, %r189;
	xor.b32  	%r366, %r365, %r27;
	and.b32  	%r367, %r339, %r348;
	not.b32 	%r368, %r339;
	and.b32  	%r369, %r357, %r368;
	or.b32  	%r370, %r367, %r369;
	shf.l.wrap.b32 	%r371, %r366, %r366, 2;
	and.b32  	%r372, %r357, %r371;
	xor.b32  	%r373, %r370, %r372;
	xor.b32  	%r374, %r373, %r193;
	xor.b32  	%r375, %r374, %r27;
	and.b32  	%r376, %r348, %r357;
	not.b32 	%r377, %r348;
	and.b32  	%r378, %r366, %r377;
	or.b32  	%r379, %r376, %r378;
	shf.l.wrap.b32 	%r380, %r375, %r375, 2;
	and.b32  	%r381, %r366, %r380;
	xor.b32  	%r382, %r379, %r381;
	xor.b32  	%r383, %r382, %r197;
	xor.b32  	%r384, %r383, %r27;
	and.b32  	%r385, %r357, %r366;
	not.b32 	%r386, %r357;
	and.b32  	%r387, %r375, %r386;
	or.b32  	%r388, %r385, %r387;
	shf.l.wrap.b32 	%r389, %r384, %r384, 2;
	and.b32  	%r390, %r375, %r389;
	xor.b32  	%r391, %r388, %r390;
	xor.b32  	%r392, %r391, %r201;
	xor.b32  	%r393, %r392, %r27;
	and.b32  	%r394, %r366, %r375;
	not.b32 	%r395, %r366;
	and.b32  	%r396, %r384, %r395;
	or.b32  	%r397, %r394, %r396;
	shf.l.wrap.b32 	%r398, %r393, %r393, 2;
	and.b32  	%r399, %r384, %r398;
	xor.b32  	%r400, %r397, %r399;
	xor.b32  	%r401, %r400, %r205;
	xor.b32  	%r402, %r401, %r27;
	shf.l.wrap.b32 	%r403, %r393, %r393, 4;
	shf.l.wrap.b32 	%r404, %r402, %r402, 7;
	xor.b32  	%r405, %r403, %r404;
	xor.b32  	%r406, %r405, %r389;
	xor.b32  	%r407, %r406, %r375;
	xor.b32  	%r408, %r26, %r209;
	add.s32 	%r409, %r408, %r407;
	shf.l.wrap.b32 	%r410, %r402, %r402, 4;
	shf.l.wrap.b32 	%r411, %r409, %r409, 7;
	xor.b32  	%r412, %r410, %r411;
	xor.b32  	%r413, %r412, %r398;
	xor.b32  	%r414, %r413, %r384;
	xor.b32  	%r415, %r26, %r213;
	add.s32 	%r416, %r415, %r414;
	shf.l.wrap.b32 	%r417, %r402, %r402, 2;
	shf.l.wrap.b32 	%r418, %r409, %r409, 4;
	shf.l.wrap.b32 	%r419, %r416, %r416, 7;
	xor.b32  	%r420, %r418, %r419;
	xor.b32  	%r421, %r420, %r417;
	xor.b32  	%r422, %r421, %r393;
	xor.b32  	%r423, %r26, %r217;
	add.s32 	%r424, %r423, %r422;
	shf.l.wrap.b32 	%r425, %r409, %r409, 2;
	shf.l.wrap.b32 	%r426, %r416, %r416, 4;
	shf.l.wrap.b32 	%r427, %r424, %r424, 7;
	xor.b32  	%r428, %r426, %r427;
	xor.b32  	%r429, %r428, %r425;
	xor.b32  	%r430, %r429, %r402;
	xor.b32  	%r431, %r26, %r221;
	add.s32 	%r432, %r431, %r430;
	shf.l.wrap.b32 	%r433, %r416, %r416, 2;
	shf.l.wrap.b32 	%r434, %r424, %r424, 4;
	shf.l.wrap.b32 	%r435, %r432, %r432, 7;
	xor.b32  	%r436, %r434, %r435;
	xor.b32  	%r437, %r436, %r433;
	xor.b32  	%r438, %r437, %r409;
	xor.b32  	%r439, %r26, %r225;
	add.s32 	%r440, %r439, %r438;
	shf.l.wrap.b32 	%r441, %r424, %r424, 2;
	shf.l.wrap.b32 	%r442, %r432, %r432, 4;
	shf.l.wrap.b32 	%r443, %r440, %r440, 7;
	xor.b32  	%r444, %r442, %r443;
	xor.b32  	%r445, %r444, %r441;
	xor.b32  	%r446, %r445, %r416;
	xor.b32  	%r447, %r26, %r229;
	add.s32 	%r448, %r447, %r446;
	shf.l.wrap.b32 	%r449, %r432, %r432, 2;
	shf.l.wrap.b32 	%r450, %r440, %r440, 4;
	shf.l.wrap.b32 	%r451, %r448, %r448, 7;
	xor.b32  	%r452, %r450, %r451;
	xor.b32  	%r453, %r452, %r449;
	xor.b32  	%r454, %r453, %r424;
	xor.b32  	%r455, %r26, %r233;
	add.s32 	%r505, %r455, %r454;
	shf.l.wrap.b32 	%r456, %r440, %r440, 2;
	shf.l.wrap.b32 	%r457, %r448, %r448, 4;
	shf.l.wrap.b32 	%r458, %r505, %r505, 7;
	xor.b32  	%r459, %r457, %r458;
	xor.b32  	%r460, %r459, %r456;
	xor.b32  	%r461, %r460, %r432;
	xor.b32  	%r462, %r26, %r237;
	add.s32 	%r504, %r462, %r461;
	shf.l.wrap.b32 	%r463, %r448, %r448, 2;
	shf.l.wrap.b32 	%r464, %r505, %r505, 4;
	shf.l.wrap.b32 	%r465, %r504, %r504, 7;
	xor.b32  	%r466, %r464, %r465;
	xor.b32  	%r467, %r466, %r463;
	xor.b32  	%r468, %r467, %r440;
	xor.b32  	%r469, %r26, %r241;
	add.s32 	%r503, %r469, %r468;
	shf.l.wrap.b32 	%r470, %r505, %r505, 2;
	shf.l.wrap.b32 	%r471, %r504, %r504, 4;
	shf.l.wrap.b32 	%r472, %r503, %r503, 7;
	xor.b32  	%r473, %r471, %r472;
	xor.b32  	%r474, %r473, %r470;
	xor.b32  	%r475, %r474, %r448;
	xor.b32  	%r476, %r26, %r245;
	add.s32 	%r502, %r476, %r475;
	add.s32 	%r501, %r501, 24;
	add.s64 	%rd65, %rd65, 24;
	setp.lt.s32 	%p20, %r501, %r3;
	@%p20 bra 	$L__BB0_29;
$L__BB0_30:
	ld.param.u64 	%rd55, [_Z19compute_hash_kernelPKciPh_param_2];
	shr.u32 	%r477, %r505, 24;
	shr.u32 	%r478, %r505, 8;
	shr.u32 	%r479, %r504, 24;
	shr.u32 	%r480, %r504, 8;
	shr.u32 	%r481, %r503, 24;
	shr.u32 	%r482, %r503, 8;
	shr.u32 	%r483, %r502, 24;
	shr.u32 	%r484, %r502, 8;
	cvta.to.global.u64 	%rd53, %rd55;
	st.global.u8 	[%rd53], %r477;
	shr.u32 	%r485, %r505, 16;
	st.global.u8 	[%rd53+1], %r485;
	st.global.u8 	[%rd53+2], %r478;
	st.global.u8 	[%rd53+3], %r505;
	st.global.u8 	[%rd53+4], %r479;
	shr.u32 	%r486, %r504, 16;
	st.global.u8 	[%rd53+5], %r486;
	st.global.u8 	[%rd53+6], %r480;
	st.global.u8 	[%rd53+7], %r504;
	st.global.u8 	[%rd53+8], %r481;
	shr.u32 	%r487, %r503, 16;
	st.global.u8 	[%rd53+9], %r487;
	st.global.u8 	[%rd53+10], %r482;
	st.global.u8 	[%rd53+11], %r503;
	st.global.u8 	[%rd53+12], %r483;
	shr.u32 	%r488, %r502, 16;
	st.global.u8 	[%rd53+13], %r488;
	st.global.u8 	[%rd53+14], %r484;
	st.global.u8 	[%rd53+15], %r502;
	ret;

}
	// .globl	_Z24kernel_bruteforce_attackPKcmmPKhPbPcm
.visible .entry _Z24kernel_bruteforce_attackPKcmmPKhPbPcm(
	.param .u64 .ptr .align 1 _Z24kernel_bruteforce_attackPKcmmPKhPbPcm_param_0,
	.param .u64 _Z24kernel_bruteforce_attackPKcmmPKhPbPcm_param_1,
	.param .u64 _Z24kernel_bruteforce_attackPKcmmPKhPbPcm_param_2,
	.param .u64 .ptr .align 1 _Z24kernel_bruteforce_attackPKcmmPKhPbPcm_param_3,
	.param .u64 .ptr .align 1 _Z24kernel_bruteforce_attackPKcmmPKhPbPcm_param_4,
	.param .u64 .ptr .align 1 _Z24kernel_bruteforce_attackPKcmmPKhPbPcm_param_5,
	.param .u64 _Z24kernel_bruteforce_attackPKcmmPKhPbPcm_param_6
)
{
	.local .align 16 .b8 	__local_depot1[144];
	.reg .b64 	%SP;
	.reg .b64 	%SPL;
	.reg .pred 	%p<76>;
	.reg .b16 	%rs<105>;
	.reg .b32 	%r<568>;
	.reg .b64 	%rd<282>;
	// demoted variable
	.shared .align 1 .u8 _ZZ24kernel_bruteforce_attackPKcmmPKhPbPcmE11local_found;
	mov.u64 	%SPL, __local_depot1;
	ld.param.u64 	%rd147, [_Z24kernel_bruteforce_attackPKcmmPKhPbPcm_param_0];
	ld.param.u64 	%rd143, [_Z24kernel_bruteforce_attackPKcmmPKhPbPcm_param_1];
	ld.param.u64 	%rd144, [_Z24kernel_bruteforce_attackPKcmmPKhPbPcm_param_2];
	ld.param.u64 	%rd148, [_Z24kernel_bruteforce_attackPKcmmPKhPbPcm_param_3];
	ld.param.u64 	%rd145, [_Z24kernel_bruteforce_attackPKcmmPKhPbPcm_param_4];
	ld.param.u64 	%rd149, [_Z24kernel_bruteforce_attackPKcmmPKhPbPcm_param_5];
	ld.param.u64 	%rd146, [_Z24kernel_bruteforce_attackPKcmmPKhPbPcm_param_6];
	cvta.to.global.u64 	%rd1, %rd147;
	cvta.to.global.u64 	%rd2, %rd149;
	cvta.to.global.u64 	%rd3, %rd148;
	add.u64 	%rd4, %SPL, 0;
	add.u64 	%rd5, %SPL, 128;
	mov.u32 	%r1, %tid.x;
	setp.ne.s32 	%p1, %r1, 0;
	@%p1 bra 	$L__BB1_2;
	mov.b16 	%rs1, 0;
	st.shared.u8 	[_ZZ24kernel_bruteforce_attackPKcmmPKhPbPcmE11local_found], %rs1;
$L__BB1_2:
	bar.sync 	0;
	mov.b16 	%rs2, 0;
	st.local.u8 	[%rd5], %rs2;
	st.local.u8 	[%rd5+1], %rs2;
	st.local.u8 	[%rd5+2], %rs2;
	st.local.u8 	[%rd5+3], %rs2;
	st.local.u8 	[%rd5+4], %rs2;
	st.local.u8 	[%rd5+5], %rs2;
	st.local.u8 	[%rd5+6], %rs2;
	st.local.u8 	[%rd5+7], %rs2;
	st.local.u8 	[%rd5+8], %rs2;
	mov.u32 	%r2, %ntid.x;
	mov.u32 	%r51, %ctaid.x;
	mad.lo.s32 	%r52, %r2, %r51, %r1;
	cvt.u64.u32 	%rd237, %r52;
	setp.le.u64 	%p2, %rd146, %rd237;
	ld.shared.u8 	%rs3, [_ZZ24kernel_bruteforce_attackPKcmmPKhPbPcmE11local_found];
	setp.ne.s16 	%p3, %rs3, 0;
	or.pred  	%p4, %p2, %p3;
	@%p4 bra 	$L__BB1_119;
	add.s64 	%rd7, %rd144, -1;
	cvt.u32.u64 	%r53, %rd144;
	add.s32 	%r54, %r53, 24;
	mul.hi.s32 	%r55, %r54, 715827883;
	shr.u32 	%r56, %r55, 31;
	shr.u32 	%r57, %r55, 2;
	add.s32 	%r58, %r57, %r56;
	mul.lo.s32 	%r3, %r58, 24;
	sub.s32 	%r59, %r54, %r3;
	shl.b64 	%rd8, %rd144, 32;
	cvt.s64.s32 	%rd9, %rd144;
	add.s32 	%r4, %r53, 1;
	ld.const.u32 	%r5, [F_CONSTANTS+8];
	ld.const.u32 	%r6, [F_CONSTANTS+4];
	ld.const.u32 	%r7, [F_CONSTANTS];
	add.s64 	%rd10, %rd2, %rd144;
	mov.u32 	%r60, %nctaid.x;
	mul.lo.s32 	%r61, %r60, %r2;
	cvt.u64.u32 	%rd11, %r61;
	max.u64 	%rd152, %rd9, 1;
	and.b64  	%rd12, %rd144, 7;
	add.s64 	%rd13, %rd12, -1;
	and.b64  	%rd14, %rd144, 3;
	sub.s32 	%r62, 23, %r59;
	sub.s32 	%r63, 7, %r59;
	and.b32  	%r64, %r63, 15;
	add.s32 	%r8, %r64, -1;
	and.b32  	%r65, %r59, 7;
	and.b64  	%rd15, %rd144, 15;
	and.b64  	%rd16, %rd144, -8;
	and.b64  	%rd17, %rd144, 1;
	and.b64  	%rd18, %rd152, 3;
	and.b64  	%rd19, %rd152, -4;
	and.b32  	%r9, %r62, 15;
	add.s32 	%r10, %r59, -8;
	and.b32  	%r11, %r62, -16;
	and.b32  	%r12, %r63, 7;
	and.b32  	%r13, %r59, 3;
	add.s32 	%r14, %r65, -4;
	ld.const.u32 	%r15, [INITIAL_STATE];
	ld.const.u32 	%r16, [INITIAL_STATE+4];
	ld.const.u32 	%r17, [INITIAL_STATE+8];
	ld.const.u32 	%r18, [INITIAL_STATE+12];
	and.b64  	%rd20, %rd144, -16;
	cvta.to.global.u64 	%rd21, %rd145;
$L__BB1_4:
	setp.lt.s64 	%p5, %rd7, 0;
	@%p5 bra 	$L__BB1_61;
	setp.lt.u64 	%p6, %rd7, 7;
	mov.u64 	%rd238, %rd16;
	mov.u64 	%rd239, %rd144;
	mov.u64 	%rd268, %rd237;
	mov.u64 	%rd267, %rd7;
	@%p6 bra 	$L__BB1_32;
$L__BB1_6:
	.pragma "nounroll";
	or.b64  	%rd153, %rd268, %rd143;
	and.b64  	%rd154, %rd153, -4294967296;
	setp.ne.s64 	%p7, %rd154, 0;
	@%p7 bra 	$L__BB1_8;
	cvt.u32.u64 	%r66, %rd143;
	cvt.u32.u64 	%r67, %rd268;
	div.u32 	%r68, %r67, %r66;
	mul.lo.s32 	%r69, %r68, %r66;
	sub.s32 	%r70, %r67, %r69;
	cvt.u64.u32 	%rd241, %r68;
	cvt.u64.u32 	%rd242, %r70;
	bra.uni 	$L__BB1_9;
$L__BB1_8:
	div.u64 	%rd241, %rd268, %rd143;
	mul.lo.s64 	%rd155, %rd241, %rd143;
	sub.s64 	%rd242, %rd268, %rd155;
$L__BB1_9:
	add.s64 	%rd156, %rd1, %rd242;
	ld.global.u8 	%rs6, [%rd156];
	add.s64 	%rd157, %rd5, %rd239;
	add.s64 	%rd32, %rd157, -4;
	st.local.u8 	[%rd157+-1], %rs6;
	or.b64  	%rd158, %rd241, %rd143;
	and.b64  	%rd159, %rd158, -4294967296;
	setp.ne.s64 	%p8, %rd159, 0;
	@%p8 bra 	$L__BB1_11;
	cvt.u32.u64 	%r71, %rd143;
	cvt.u32.u64 	%r72, %rd241;
	div.u32 	%r73, %r72, %r71;
	mul.lo.s32 	%r74, %r73, %r71;
	sub.s32 	%r75, %r72, %r74;
	cvt.u64.u32 	%rd243, %r73;
	cvt.u64.u32 	%rd244, %r75;
	bra.uni 	$L__BB1_12;
$L__BB1_11:
	div.u64 	%rd243, %rd241, %rd143;
	mul.lo.s64 	%rd160, %rd243, %rd143;
	sub.s64 	%rd244, %rd241, %rd160;
$L__BB1_12:
	add.s64 	%rd161, %rd1, %rd244;
	ld.global.u8 	%rs7, [%rd161];
	st.local.u8 	[%rd32+2], %rs7;
	or.b64  	%rd162, %rd243, %rd143;
	and.b64  	%rd163, %rd162, -4294967296;
	setp.ne.s64 	%p9, %rd163, 0;
	@%p9 bra 	$L__BB1_14;
	cvt.u32.u64 	%r76, %rd143;
	cvt.u32.u64 	%r77, %rd243;
	div.u32 	%r78, %r77, %r76;
	mul.lo.s32 	%r79, %r78, %r76;
	sub.s32 	%r80, %r77, %r79;
	cvt.u64.u32 	%rd245, %r78;
	cvt.u64.u32 	%rd246, %r80;
	bra.uni 	$L__BB1_15;
$L__BB1_14:
	div.u64 	%rd245, %rd243, %rd143;
	mul.lo.s64 	%rd164, %rd245, %rd143;
	sub.s64 	%rd246, %rd243, %rd164;
$L__BB1_15:
	add.s64 	%rd165, %rd1, %rd246;
	ld.global.u8 	%rs8, [%rd165];
	st.local.u8 	[%rd32+1], %rs8;
	or.b64  	%rd166, %rd245, %rd143;
	and.b64  	%rd167, %rd166, -4294967296;
	setp.ne.s64 	%p10, %rd167, 0;
	@%p10 bra 	$L__BB1_17;
	cvt.u32.u64 	%r81, %rd143;
	cvt.u32.u64 	%r82, %rd245;
	div.u32 	%r83, %r82, %r81;
	mul.lo.s32 	%r84, %r83, %r81;
	sub.s32 	%r85, %r82, %r84;
	cvt.u64.u32 	%rd247, %r83;
	cvt.u64.u32 	%rd248, %r85;
	bra.uni 	$L__BB1_18;
$L__BB1_17:
	div.u64 	%rd247, %rd245, %rd143;
	mul.lo.s64 	%rd168, %rd247, %rd143;
	sub.s64 	%rd248, %rd245, %rd168;
$L__BB1_18:
	add.s64 	%rd169, %rd1, %rd248;
	ld.global.u8 	%rs9, [%rd169];
	st.local.u8 	[%rd32], %rs9;
	or.b64  	%rd170, %rd247, %rd143;
	and.b64  	%rd171, %rd170, -4294967296;
	setp.ne.s64 	%p11, %rd171, 0;
	@%p11 bra 	$L__BB1_20;
	cvt.u32.u64 	%r86, %rd143;
	cvt.u32.u64 	%r87, %rd247;
	div.u32 	%r88, %r87, %r86;
	mul.lo.s32 	%r89, %r88, %r86;
	sub.s32 	%r90, %r87, %r89;
	cvt.u64.u32 	%rd249, %r88;
	cvt.u64.u32 	%rd250, %r90;
	bra.uni 	$L__BB1_21;
$L__BB1_20:
	div.u64 	%rd249, %rd247, %rd143;
	mul.lo.s64 	%rd172, %rd249, %rd143;
	sub.s64 	%rd250, %rd247, %rd172;
$L__BB1_21:
	add.s64 	%rd173, %rd1, %rd250;
	ld.global.u8 	%rs10, [%rd173];
	st.local.u8 	[%rd32+-1], %rs10;
	or.b64  	%rd174, %rd249, %rd143;
	and.b64  	%rd175, %rd174, -4294967296;
	setp.ne.s64 	%p12, %rd175, 0;
	@%p12 bra 	$L__BB1_23;
	cvt.u32.u64 	%r91, %rd143;
	cvt.u32.u64 	%r92, %rd249;
	div.u32 	%r93, %r92, %r91;
	mul.lo.s32 	%r94, %r93, %r91;
	sub.s32 	%r95, %r92, %r94;
	cvt.u64.u32 	%rd251, %r93;
	cvt.u64.u32 	%rd252, %r95;
	bra.uni 	$L__BB1_24;
$L__BB1_23:
	div.u64 	%rd251, %rd249, %rd143;
	mul.lo.s64 	%rd176, %rd251, %rd143;
	sub.s64 	%rd252, %rd249, %rd176;
$L__BB1_24:
	add.s64 	%rd177, %rd1, %rd252;
	ld.global.u8 	%rs11, [%rd177];
	st.local.u8 	[%rd32+-2], %rs11;
	or.b64  	%rd178, %rd251, %rd143;
	and.b64  	%rd179, %rd178, -4294967296;
	setp.ne.s64 	%p13, %rd179, 0;
	@%p13 bra 	$L__BB1_26;
	cvt.u32.u64 	%r96, %rd143;
	cvt.u32.u64 	%r97, %rd251;
	div.u32 	%r98, %r97, %r96;
	mul.lo.s32 	%r99, %r98, %r96;
	sub.s32 	%r100, %r97, %r99;
	cvt.u64.u32 	%rd253, %r98;
	cvt.u64.u32 	%rd254, %r100;
	bra.uni 	$L__BB1_27;
$L__BB1_26:
	div.u64 	%rd253, %rd251, %rd143;
	mul.lo.s64 	%rd180, %rd253, %rd143;
	sub.s64 	%rd254, %rd251, %rd180;
$L__BB1_27:
	add.s64 	%rd181, %rd1, %rd254;
	ld.global.u8 	%rs12, [%rd181];
	st.local.u8 	[%rd32+-3], %rs12;
	or.b64  	%rd182, %rd253, %rd143;
	and.b64  	%rd183, %rd182, -4294967296;
	setp.ne.s64 	%p14, %rd183, 0;
	@%p14 bra 	$L__BB1_29;
	cvt.u32.u64 	%r101, %rd143;
	cvt.u32.u64 	%r102, %rd253;
	div.u32 	%r103, %r102, %r101;
	mul.lo.s32 	%r104, %r103, %r101;
	sub.s32 	%r105, %r102, %r104;
	cvt.u64.u32 	%rd268, %r103;
	cvt.u64.u32 	%rd256, %r105;
	bra.uni 	$L__BB1_30;
$L__BB1_29:
	div.u64 	%rd268, %rd253, %rd143;
	mul.lo.s64 	%rd184, %rd268, %rd143;
	sub.s64 	%rd256, %rd253, %rd184;
$L__BB1_30:
	add.s64 	%rd185, %rd1, %rd256;
	ld.global.u8 	%rs13, [%rd185];
	st.local.u8 	[%rd32+-4], %rs13;
	add.s64 	%rd239, %rd239, -8;
	add.s64 	%rd238, %rd238, -8;
	setp.ne.s64 	%p15, %rd238, 0;
	@%p15 bra 	$L__BB1_6;
	add.s64 	%rd267, %rd239, -1;
$L__BB1_32:
	setp.eq.s64 	%p16, %rd12, 0;
	@%p16 bra 	$L__BB1_61;
	setp.lt.u64 	%p17, %rd13, 3;
	@%p17 bra 	$L__BB1_47;
	or.b64  	%rd186, %rd268, %rd143;
	and.b64  	%rd187, %rd186, -4294967296;
	setp.ne.s64 	%p18, %rd187, 0;
	@%p18 bra 	$L__BB1_36;
	cvt.u32.u64 	%r106, %rd143;
	cvt.u32.u64 	%r107, %rd268;
	div.u32 	%r108, %r107, %r106;
	mul.lo.s32 	%r109, %r108, %r106;
	sub.s32 	%r110, %r107, %r109;
	cvt.u64.u32 	%rd259, %r108;
	cvt.u64.u32 	%rd260, %r110;
	bra.uni 	$L__BB1_37;
$L__BB1_36:
	div.u64 	%rd259, %rd268, %rd143;
	mul.lo.s64 	%rd188, %rd259, %rd143;
	sub.s64 	%rd260, %rd268, %rd188;
$L__BB1_37:
	add.s64 	%rd189, %rd1, %rd260;
	ld.global.u8 	%rs14, [%rd189];
	add.s64 	%rd86, %rd5, %rd267;
	st.local.u8 	[%rd86], %rs14;
	or.b64  	%rd190, %rd259, %rd143;
	and.b64  	%rd191, %rd190, -4294967296;
	setp.ne.s64 	%p19, %rd191, 0;
	@%p19 bra 	$L__BB1_39;
	cvt.u32.u64 	%r111, %rd143;
	cvt.u32.u64 	%r112, %rd259;
	div.u32 	%r113, %r112, %r111;
	mul.lo.s32 	%r114, %r113, %r111;
	sub.s32 	%r115, %r112, %r114;
	cvt.u64.u32 	%rd261, %r113;
	cvt.u64.u32 	%rd262, %r115;
	bra.uni 	$L__BB1_40;
$L__BB1_39:
	div.u64 	%rd261, %rd259, %rd143;
	mul.lo.s64 	%rd192, %rd261, %rd143;
	sub.s64 	%rd262, %rd259, %rd192;
$L__BB1_40:
	add.s64 	%rd193, %rd1, %rd262;
	ld.global.u8 	%rs15, [%rd193];
	st.local.u8 	[%rd86+-1], %rs15;
	or.b64  	%rd194, %rd261, %rd143;
	and.b64  	%rd195, %rd194, -4294967296;
	setp.ne.s64 	%p20, %rd195, 0;
	@%p20 bra 	$L__BB1_42;
	cvt.u32.u64 	%r116, %rd143;
	cvt.u32.u64 	%r117, %rd261;
	div.u32 	%r118, %r117, %r116;
	mul.lo.s32 	%r119, %r118, %r116;
	sub.s32 	%r120, %r117, %r119;
	cvt.u64.u32 	%rd263, %r118;
	cvt.u64.u32 	%rd264, %r120;
	bra.uni 	$L__BB1_43;
$L__BB1_42:
	div.u64 	%rd263, %rd261, %rd143;
	mul.lo.s64 	%rd196, %rd263, %rd143;
	sub.s64 	%rd264, %rd261, %rd196;
$L__BB1_43:
	add.s64 	%rd197, %rd1, %rd264;
	ld.global.u8 	%rs16, [%rd197];
	st.local.u8 	[%rd86+-2], %rs16;
	or.b64  	%rd198, %rd263, %rd143;
	and.b64  	%rd199, %rd198, -4294967296;
	setp.ne.s64 	%p21, %rd199, 0;
	@%p21 bra 	$L__BB1_45;
	cvt.u32.u64 	%r121, %rd143;
	cvt.u32.u64 	%r122, %rd263;
	div.u32 	%r123, %r122, %r121;
	mul.lo.s32 	%r124, %r123, %r121;
	sub.s32 	%r125, %r122, %r124;
	cvt.u64.u32 	%rd268, %r123;
	cvt.u64.u32 	%rd266, %r125;
	bra.uni 	$L__BB1_46;
$L__BB1_45:
	div.u64 	%rd268, %rd263, %rd143;
	mul.lo.s64 	%rd200, %rd268, %rd143;
	sub.s64 	%rd266, %rd263, %rd200;
$L__BB1_46:
	add.s64 	%rd201, %rd1, %rd266;
	ld.global.u8 	%rs17, [%rd201];
	st.local.u8 	[%rd86+-3], %rs17;
	add.s64 	%rd267, %rd267, -4;
$L__BB1_47:
	setp.eq.s64 	%p22, %rd14, 0;
	@%p22 bra 	$L__BB1_61;
	setp.eq.s64 	%p23, %rd14, 1;
	@%p23 bra 	$L__BB1_56;
	or.b64  	%rd202, %rd268, %rd143;
	and.b64  	%rd203, %rd202, -4294967296;
	setp.ne.s64 	%p24, %rd203, 0;
	@%p24 bra 	$L__BB1_51;
	cvt.u32.u64 	%r126, %rd143;
	cvt.u32.u64 	%r127, %rd268;
	div.u32 	%r128, %r127, %r126;
	mul.lo.s32 	%r129, %r128, %r126;
	sub.s32 	%r130, %r127, %r129;
	cvt.u64.u32 	%rd269, %r128;
	cvt.u64.u32 	%rd270, %r130;
	bra.uni 	$L__BB1_52;
$L__BB1_51:
	div.u64 	%rd269, %rd268, %rd143;
	mul.lo.s64 	%rd204, %rd269, %rd143;
	sub.s64 	%rd270, %rd268, %rd204;
$L__BB1_52:
	add.s64 	%rd205, %rd1, %rd270;
	ld.global.u8 	%rs18, [%rd205];
	add.s64 	%rd114, %rd5, %rd267;
	st.local.u8 	[%rd114], %rs18;
	or.b64  	%rd206, %rd269, %rd143;
	and.b64  	%rd207, %rd206, -4294967296;
	setp.ne.s64 	%p25, %rd207, 0;
	@%p25 bra 	$L__BB1_54;
	cvt.u32.u64 	%r131, %rd143;
	cvt.u32.u64 	%r132, %rd269;
	div.u32 	%r133, %r132, %r131;
	mul.lo.s32 	%r134, %r133, %r131;
	sub.s32 	%r135, %r132, %r134;
	cvt.u64.u32 	%rd268, %r133;
	cvt.u64.u32 	%rd272, %r135;
	bra.uni 	$L__BB1_55;
$L__BB1_54:
	div.u64 	%rd268, %rd269, %rd143;
	mul.lo.s64 	%rd208, %rd268, %rd143;
	sub.s64 	%rd272, %rd269, %rd208;
$L__BB1_55:
	add.s64 	%rd209, %rd1, %rd272;
	ld.global.u8 	%rs19, [%rd209];
	st.local.u8 	[%rd114+-1], %rs19;
	add.s64 	%rd267, %rd267, -2;
$L__BB1_56:
	setp.eq.s64 	%p26, %rd17, 0;
	@%p26 bra 	$L__BB1_61;
	or.b64  	%rd210, %rd268, %rd143;
	and.b64  	%rd211, %rd210, -4294967296;
	setp.ne.s64 	%p27, %rd211, 0;
	@%p27 bra 	$L__BB1_59;
	cvt.u32.u64 	%r136, %rd143;
	cvt.u32.u64 	%r137, %rd268;
	rem.u32 	%r138, %r137, %r136;
	cvt.u64.u32 	%rd275, %r138;
	bra.uni 	$L__BB1_60;
$L__BB1_59:
	rem.u64 	%rd275, %rd268, %rd143;
$L__BB1_60:
	add.s64 	%rd212, %rd1, %rd275;
	ld.global.u8 	%rs20, [%rd212];
	add.s64 	%rd213, %rd5, %rd267;
	st.local.u8 	[%rd213], %rs20;
$L__BB1_61:
	setp.eq.s64 	%p28, %rd8, 0;
	mov.b32 	%r139, 0;
	st.local.v4.b32 	[%rd4], {%r139, %r139, %r139, %r139};
	st.local.v4.b32 	[%rd4+16], {%r139, %r139, %r139, %r139};
	st.local.v4.b32 	[%rd4+32], {%r139, %r139, %r139, %r139};
	st.local.v4.b32 	[%rd4+48], {%r139, %r139, %r139, %r139};
	st.local.v4.b32 	[%rd4+64], {%r139, %r139, %r139, %r139};
	st.local.v4.b32 	[%rd4+80], {%r139, %r139, %r139, %r139};
	st.local.v4.b32 	[%rd4+96], {%r139, %r139, %r139, %r139};
	st.local.v4.b32 	[%rd4+112], {%r139, %r139, %r139, %r139};
	@%p28 bra 	$L__BB1_69;
	setp.lt.u64 	%p29, %rd9, 4;
	mov.b64 	%rd277, 0;
	@%p29 bra 	$L__BB1_65;
	mov.b64 	%rd276, 0;
$L__BB1_64:
	.pragma "nounroll";
	add.s64 	%rd216, %rd5, %rd276;
	add.s64 	%rd217, %rd4, %rd276;
	ld.local.u8 	%r140, [%rd216+3];
	ld.local.u8 	%r141, [%rd216+2];
	prmt.b32 	%r142, %r141, %r140, 0x3340U;
	ld.local.u8 	%r143, [%rd216+1];
	ld.local.u8 	%r144, [%rd216];
	prmt.b32 	%r145, %r144, %r143, 0x3340U;
	prmt.b32 	%r146, %r145, %r142, 0x5410U;
	st.local.u32 	[%rd217], %r146;
	add.s64 	%rd276, %rd276, 4;
	setp.ne.s64 	%p30, %rd276, %rd19;
	mov.u64 	%rd277, %rd19;
	@%p30 bra 	$L__BB1_64;
$L__BB1_65:
	setp.eq.s64 	%p31, %rd18, 0;
	@%p31 bra 	$L__BB1_69;
	setp.eq.s64 	%p32, %rd18, 1;
	add.s64 	%rd130, %rd5, %rd277;
	ld.local.u8 	%rs21, [%rd130];
	add.s64 	%rd131, %rd4, %rd277;
	st.local.u8 	[%rd131], %rs21;
	@%p32 bra 	$L__BB1_69;
	setp.eq.s64 	%p33, %rd18, 2;
	ld.local.u8 	%rs22, [%rd130+1];
	st.local.u8 	[%rd131+1], %rs22;
	@%p33 bra 	$L__BB1_69;
	ld.local.u8 	%rs23, [%rd130+2];
	st.local.u8 	[%rd131+2], %rs23;
$L__BB1_69:
	setp.ge.s32 	%p34, %r4, %r3;
	add.s64 	%rd218, %rd4, %rd9;
	mov.b16 	%rs24, 128;
	st.local.u8 	[%rd218], %rs24;
	@%p34 bra 	$L__BB1_83;
	setp.lt.u32 	%p35, %r10, 15;
	mov.u32 	%r557, %r4;
	@%p35 bra 	$L__BB1_73;
	mov.b32 	%r558, 0;
	mov.u32 	%r557, %r4;
$L__BB1_72:
	.pragma "nounroll";
	cvt.s64.s32 	%rd219, %r557;
	add.s64 	%rd220, %rd4, %rd219;
	mov.b16 	%rs25, 0;
	st.local.u8 	[%rd220], %rs25;
	st.local.u8 	[%rd220+1], %rs25;
	st.local.u8 	[%rd220+2], %rs25;
	st.local.u8 	[%rd220+3], %rs25;
	st.local.u8 	[%rd220+4], %rs25;
	st.local.u8 	[%rd220+5], %rs25;
	st.local.u8 	[%rd220+6], %rs25;
	st.local.u8 	[%rd220+7], %rs25;
	st.local.u8 	[%rd220+8], %rs25;
	st.local.u8 	[%rd220+9], %rs25;
	st.local.u8 	[%rd220+10], %rs25;
	st.local.u8 	[%rd220+11], %rs25;
	st.local.u8 	[%rd220+12], %rs25;
	st.local.u8 	[%rd220+13], %rs25;
	st.local.u8 	[%rd220+14], %rs25;
	st.local.u8 	[%rd220+15], %rs25;
	add.s32 	%r557, %r557, 16;
	add.s32 	%r558, %r558, 16;
	setp.eq.s32 	%p36, %r558, %r11;
	@%p36 bra 	$L__BB1_73;
	bra.uni 	$L__BB1_72;
$L__BB1_73:
	setp.eq.s32 	%p37, %r9, 0;
	@%p37 bra 	$L__BB1_83;
	setp.lt.u32 	%p38, %r8, 7;
	@%p38 bra 	$L__BB1_76;
	cvt.s64.s32 	%rd221, %r557;
	add.s64 	%rd222, %rd4, %rd221;
	mov.b16 	%rs26, 0;
	st.local.u8 	[%rd222], %rs26;
	st.local.u8 	[%rd222+1], %rs26;
	st.local.u8 	[%rd222+2], %rs26;
	st.local.u8 	[%rd222+3], %rs26;
	st.local.u8 	[%rd222+4], %rs26;
	st.local.u8 	[%rd222+5], %rs26;
	st.local.u8 	[%rd222+6], %rs26;
	st.local.u8 	[%rd222+7], %rs26;
	add.s32 	%r557, %r557, 8;
$L__BB1_76:
	setp.eq.s32 	%p39, %r12, 0;
	@%p39 bra 	$L__BB1_83;
	setp.lt.u32 	%p40, %r14, 3;
	@%p40 bra 	$L__BB1_79;
	cvt.s64.s32 	%rd223, %r557;
	add.s64 	%rd224, %rd4, %rd223;
	mov.b16 	%rs27, 0;
	st.local.u8 	[%rd224], %rs27;
	st.local.u8 	[%rd224+1], %rs27;
	st.local.u8 	[%rd224+2], %rs27;
	st.local.u8 	[%rd224+3], %rs27;
	add.s32 	%r557, %r557, 4;
$L__BB1_79:
	setp.eq.s32 	%p41, %r13, 3;
	@%p41 bra 	$L__BB1_83;
	setp.eq.s32 	%p42, %r13, 2;
	cvt.s64.s32 	%rd225, %r557;
	add.s64 	%rd132, %rd4, %rd225;
	mov.b16 	%rs28, 0;
	st.local.u8 	[%rd132], %rs28;
	@%p42 bra 	$L__BB1_83;
	setp.eq.s32 	%p43, %r13, 1;
	mov.b16 	%rs29, 0;
	st.local.u8 	[%rd132+1], %rs29;
	@%p43 bra 	$L__BB1_83;
	mov.b16 	%rs30, 0;
	st.local.u8 	[%rd132+2], %rs30;
$L__BB1_83:
	setp.lt.s32 	%p44, %r3, 1;
	mov.u32 	%r564, %r15;
	mov.u32 	%r565, %r16;
	mov.u32 	%r566, %r17;
	mov.u32 	%r567, %r18;
	@%p44 bra 	$L__BB1_86;
	mov.b32 	%r563, 0;
	mov.u32 	%r567, %r18;
	mov.u32 	%r566, %r17;
	mov.u32 	%r565, %r16;
	mov.u32 	%r564, %r15;
$L__BB1_85:
	cvt.u64.u32 	%rd226, %r563;
	add.s64 	%rd227, %rd4, %rd226;
	ld.local.v2.u32 	{%r149, %r150}, [%rd227];
	shr.u32 	%r151, %r149, 24;
	shr.u32 	%r152, %r149, 8;
	and.b32  	%r153, %r152, 65280;
	shl.b32 	%r154, %r149, 8;
	and.b32  	%r155, %r154, 16711680;
	shl.b32 	%r156, %r149, 24;
	or.b32  	%r157, %r153, %r151;
	or.b32  	%r158, %r157, %r155;
	or.b32  	%r159, %r158, %r156;
	shr.u32 	%r160, %r150, 24;
	shr.u32 	%r161, %r150, 8;
	and.b32  	%r162, %r161, 65280;
	shl.b32 	%r163, %r150, 8;
	and.b32  	%r164, %r163, 16711680;
	shl.b32 	%r165, %r150, 24;
	or.b32  	%r166, %r162, %r160;
	or.b32  	%r167, %r166, %r164;
	or.b32  	%r168, %r167, %r165;
	ld.local.v2.u32 	{%r169, %r170}, [%rd227+8];
	shr.u32 	%r171, %r169, 24;
	shr.u32 	%r172, %r169, 8;
	and.b32  	%r173, %r172, 65280;
	shl.b32 	%r174, %r169, 8;
	and.b32  	%r175, %r174, 16711680;
	shl.b32 	%r176, %r169, 24;
	or.b32  	%r177, %r173, %r171;
	or.b32  	%r178, %r177, %r175;
	or.b32  	%r179, %r178, %r176;
	shr.u32 	%r180, %r170, 24;
	shr.u32 	%r181, %r170, 8;
	and.b32  	%r182, %r181, 65280;
	shl.b32 	%r183, %r170, 8;
	and.b32  	%r184, %r183, 16711680;
	shl.b32 	%r185, %r170, 24;
	or.b32  	%r186, %r182, %r180;
	or.b32  	%r187, %r186, %r184;
	or.b32  	%r188, %r187, %r185;
	ld.local.v2.u32 	{%r189, %r190}, [%rd227+16];
	shr.u32 	%r191, %r189, 24;
	shr.u32 	%r192, %r189, 8;
	and.b32  	%r193, %r192, 65280;
	shl.b32 	%r194, %r189, 8;
	and.b32  	%r195, %r194, 16711680;
	shl.b32 	%r196, %r189, 24;
	or.b32  	%r197, %r193, %r191;
	or.b32  	%r198, %r197, %r195;
	or.b32  	%r199, %r198, %r196;
	shr.u32 	%r200, %r190, 24;
	shr.u32 	%r201, %r190, 8;
	and.b32  	%r202, %r201, 65280;
	shl.b32 	%r203, %r190, 8;
	and.b32  	%r204, %r203, 16711680;
	shl.b32 	%r205, %r190, 24;
	or.b32  	%r206, %r202, %r200;
	or.b32  	%r207, %r206, %r204;
	or.b32  	%r208, %r207, %r205;
	add.s32 	%r209, %r208, %r188;
	xor.b32  	%r210, %r159, %r209;
	xor.b32  	%r211, %r210, %r168;
	shf.l.wrap.b32 	%r212, %r211, %r211, 3;
	add.s32 	%r213, %r212, %r199;
	xor.b32  	%r214, %r168, %r213;
	xor.b32  	%r215, %r214, %r179;
	shf.l.wrap.b32 	%r216, %r215, %r215, 3;
	add.s32 	%r217, %r216, %r208;
	xor.b32  	%r218, %r179, %r217;
	xor.b32  	%r219, %r218, %r188;
	shf.l.wrap.b32 	%r220, %r219, %r219, 3;
	add.s32 	%r221, %r220, %r212;
	xor.b32  	%r222, %r188, %r221;
	xor.b32  	%r223, %r222, %r199;
	shf.l.wrap.b32 	%r224, %r223, %r223, 3;
	add.s32 	%r225, %r224, %r216;
	xor.b32  	%r226, %r199, %r225;
	xor.b32  	%r227, %r226, %r208;
	shf.l.wrap.b32 	%r228, %r227, %r227, 3;
	add.s32 	%r229, %r228, %r220;
	xor.b32  	%r230, %r208, %r229;
	xor.b32  	%r231, %r230, %r212;
	shf.l.wrap.b32 	%r232, %r231, %r231, 3;
	add.s32 	%r233, %r232, %r224;
	xor.b32  	%r234, %r212, %r233;
	xor.b32  	%r235, %r234, %r216;
	shf.l.wrap.b32 	%r236, %r235, %r235, 3;
	add.s32 	%r237, %r236, %r228;
	xor.b32  	%r238, %r216, %r237;
	xor.b32  	%r239, %r238, %r220;
	shf.l.wrap.b32 	%r240, %r239, %r239, 3;
	add.s32 	%r241, %r240, %r232;
	xor.b32  	%r242, %r220, %r241;
	xor.b32  	%r243, %r242, %r224;
	shf.l.wrap.b32 	%r244, %r243, %r243, 3;
	add.s32 	%r245, %r244, %r236;
	xor.b32  	%r246, %r224, %r245;
	xor.b32  	%r247, %r246, %r228;
	shf.l.wrap.b32 	%r248, %r247, %r247, 3;
	add.s32 	%r249, %r248, %r240;
	xor.b32  	%r250, %r228, %r249;
	xor.b32  	%r251, %r250, %r232;
	shf.l.wrap.b32 	%r252, %r251, %r251, 3;
	add.s32 	%r253, %r252, %r244;
	xor.b32  	%r254, %r232, %r253;
	xor.b32  	%r255, %r254, %r236;
	shf.l.wrap.b32 	%r256, %r255, %r255, 3;
	add.s32 	%r257, %r256, %r248;
	xor.b32  	%r258, %r236, %r257;
	xor.b32  	%r259, %r258, %r240;
	shf.l.wrap.b32 	%r260, %r259, %r259, 3;
	add.s32 	%r261, %r260, %r252;
	xor.b32  	%r262, %r240, %r261;
	xor.b32  	%r263, %r262, %r244;
	shf.l.wrap.b32 	%r264, %r263, %r263, 3;
	add.s32 	%r265, %r264, %r256;
	xor.b32  	%r266, %r244, %r265;
	xor.b32  	%r267, %r266, %r248;
	shf.l.wrap.b32 	%r268, %r267, %r267, 3;
	add.s32 	%r269, %r268, %r260;
	xor.b32  	%r270, %r248, %r269;
	xor.b32  	%r271, %r270, %r252;
	shf.l.wrap.b32 	%r272, %r271, %r271, 3;
	add.s32 	%r273, %r272, %r264;
	xor.b32  	%r274, %r252, %r273;
	xor.b32  	%r275, %r274, %r256;
	shf.l.wrap.b32 	%r276, %r275, %r275, 3;
	add.s32 	%r277, %r276, %r268;
	xor.b32  	%r278, %r256, %r277;
	xor.b32  	%r279, %r278, %r260;
	shf.l.wrap.b32 	%r280, %r279, %r279, 3;
	add.s32 	%r281, %r280, %r272;
	xor.b32  	%r282, %r260, %r281;
	xor.b32  	%r283, %r282, %r264;
	shf.l.wrap.b32 	%r284, %r283, %r283, 3;
	add.s32 	%r285, %r284, %r276;
	xor.b32  	%r286, %r264, %r285;
	xor.b32  	%r287, %r286, %r268;
	shf.l.wrap.b32 	%r288, %r287, %r287, 3;
	add.s32 	%r289, %r288, %r280;
	xor.b32  	%r290, %r268, %r289;
	xor.b32  	%r291, %r290, %r272;
	shf.l.wrap.b32 	%r292, %r291, %r291, 3;
	add.s32 	%r293, %r292, %r284;
	xor.b32  	%r294, %r272, %r293;
	xor.b32  	%r295, %r294, %r276;
	shf.l.wrap.b32 	%r296, %r295, %r295, 3;
	add.s32 	%r297, %r296, %r288;
	xor.b32  	%r298, %r276, %r297;
	xor.b32  	%r299, %r298, %r280;
	shf.l.wrap.b32 	%r300, %r299, %r299, 3;
	add.s32 	%r301, %r300, %r292;
	xor.b32  	%r302, %r280, %r301;
	xor.b32  	%r303, %r302, %r284;
	shf.l.wrap.b32 	%r304, %r303, %r303, 3;
	and.b32  	%r305, %r564, %r565;
	shf.l.wrap.b32 	%r306, %r566, %r566, 4;
	xor.b32  	%r307, %r567, %r306;
	not.b32 	%r308, %r307;
	add.s32 	%r309, %r305, %r308;
	add.s32 	%r310, %r309, %r159;
	add.s32 	%r311, %r310, %r7;
	and.b32  	%r312, %r565, %r566;
	shf.l.wrap.b32 	%r313, %r567, %r567, 4;
	xor.b32  	%r314, %r311, %r313;
	not.b32 	%r315, %r314;
	add.s32 	%r316, %r312, %r315;
	add.s32 	%r317, %r316, %r168;
	add.s32 	%r318, %r317, %r7;
	and.b32  	%r319, %r566, %r567;
	shf.l.wrap.b32 	%r320, %r311, %r311, 4;
	xor.b32  	%r321, %r318, %r320;
	not.b32 	%r322, %r321;
	add.s32 	%r323, %r319, %r322;
	add.s32 	%r324, %r323, %r179;
	add.s32 	%r325, %r324, %r7;
	and.b32  	%r326, %r567, %r311;
	shf.l.wrap.b32 	%r327, %r318, %r318, 4;
	xor.b32  	%r328, %r325, %r327;
	not.b32 	%r329, %r328;
	add.s32 	%r330, %r326, %r329;
	add.s32 	%r331, %r330, %r188;
	add.s32 	%r332, %r331, %r7;
	and.b32  	%r333, %r311, %r318;
	shf.l.wrap.b32 	%r334, %r325, %r325, 4;
	xor.b32  	%r335, %r332, %r334;
	not.b32 	%r336, %r335;
	add.s32 	%r337, %r333, %r336;
	add.s32 	%r338, %r337, %r199;
	add.s32 	%r339, %r338, %r7;
	and.b32  	%r340, %r318, %r325;
	shf.l.wrap.b32 	%r341, %r332, %r332, 4;
	xor.b32  	%r342, %r339, %r341;
	not.b32 	%r343, %r342;
	add.s32 	%r344, %r340, %r343;
	add.s32 	%r345, %r344, %r208;
	add.s32 	%r346, %r345, %r7;
	and.b32  	%r347, %r325, %r332;
	shf.l.wrap.b32 	%r348, %r339, %r339, 4;
	xor.b32  	%r349, %r346, %r348;
	not.b32 	%r350, %r349;
	add.s32 	%r351, %r347, %r350;
	add.s32 	%r352, %r351, %r212;
	add.s32 	%r353, %r352, %r7;
	and.b32  	%r354, %r332, %r339;
	shf.l.wrap.b32 	%r355, %r346, %r346, 4;
	not.b32 	%r356, %r353;
	xor.b32  	%r357, %r356, %r355;
	add.s32 	%r358, %r354, %r357;
	add.s32 	%r359, %r358, %r216;
	add.s32 	%r360, %r359, %r7;
	and.b32  	%r361, %r339, %r346;
	shf.l.wrap.b32 	%r362, %r353, %r353, 4;
	not.b32 	%r363, %r360;
	xor.b32  	%r364, %r363, %r362;
	add.s32 	%r365, %r361, %r364;
	add.s32 	%r366, %r365, %r220;
	add.s32 	%r367, %r366, %r7;
	and.b32  	%r368, %r346, %r353;
	shf.l.wrap.b32 	%r369, %r360, %r360, 4;
	not.b32 	%r370, %r367;
	xor.b32  	%r371, %r370, %r369;
	add.s32 	%r372, %r368, %r371;
	add.s32 	%r373, %r372, %r224;
	add.s32 	%r374, %r373, %r7;
	and.b32  	%r375, %r353, %r360;
	and.b32  	%r376, %r367, %r356;
	or.b32  	%r377, %r375, %r376;
	shf.l.wrap.b32 	%r378, %r374, %r374, 2;
	and.b32  	%r379, %r367, %r378;
	xor.b32  	%r380, %r377, %r379;
	xor.b32  	%r381, %r380, %r228;
	xor.b32  	%r382, %r381, %r6;
	and.b32  	%r383, %r360, %r367;
	and.b32  	%r384, %r374, %r363;
	or.b32  	%r385, %r383, %r384;
	shf.l.wrap.b32 	%r386, %r382, %r382, 2;
	and.b32  	%r387, %r374, %r386;
	xor.b32  	%r388, %r385, %r387;
	xor.b32  	%r389, %r388, %r232;
	xor.b32  	%r390, %r389, %r6;
	and.b32  	%r391, %r367, %r374;
	and.b32  	%r392, %r382, %r370;
	or.b32  	%r393, %r391, %r392;
	shf.l.wrap.b32 	%r394, %r390, %r390, 2;
	and.b32  	%r395, %r382, %r394;
	xor.b32  	%r396, %r393, %r395;
	xor.b32  	%r397, %r396, %r236;
	xor.b32  	%r398, %r397, %r6;
	and.b32  	%r399, %r374, %r382;
	not.b32 	%r400, %r374;
	and.b32  	%r401, %r390, %r400;
	or.b32  	%r402, %r399, %r401;
	shf.l.wrap.b32 	%r403, %r398, %r398, 2;
	and.b32  	%r404, %r390, %r403;
	xor.b32  	%r405, %r402, %r404;
	xor.b32  	%r406, %r405, %r240;
	xor.b32  	%r407, %r406, %r6;
	and.b32  	%r408, %r382, %r390;
	not.b32 	%r409, %r382;
	and.b32  	%r410, %r398, %r409;
	or.b32  	%r411, %r408, %r410;
	shf.l.wrap.b32 	%r412, %r407, %r407, 2;
	and.b32  	%r413, %r398, %r412;
	xor.b32  	%r414, %r411, %r413;
	xor.b32  	%r415, %r414, %r244;
	xor.b32  	%r416, %r415, %r6;
	and.b32  	%r417, %r390, %r398;
	not.b32 	%r418, %r390;
	and.b32  	%r419, %r407, %r418;
	or.b32  	%r420, %r417, %r419;
	shf.l.wrap.b32 	%r421, %r416, %r416, 2;
	and.b32  	%r422, %r407, %r421;
	xor.b32  	%r423, %r420, %r422;
	xor.b32  	%r424, %r423, %r248;
	xor.b32  	%r425, %r424, %r6;
	and.b32  	%r426, %r398, %r407;
	not.b32 	%r427, %r398;
	and.b32  	%r428, %r416, %r427;
	or.b32  	%r429, %r426, %r428;
	shf.l.wrap.b32 	%r430, %r425, %r425, 2;
	and.b32  	%r431, %r416, %r430;
	xor.b32  	%r432, %r429, %r431;
	xor.b32  	%r433, %r432, %r252;
	xor.b32  	%r434, %r433, %r6;
	and.b32  	%r435, %r407, %r416;
	not.b32 	%r436, %r407;
	and.b32  	%r437, %r425, %r436;
	or.b32  	%r438, %r435, %r437;
	shf.l.wrap.b32 	%r439, %r434, %r434, 2;
	and.b32  	%r440, %r425, %r439;
	xor.b32  	%r441, %r438, %r440;
	xor.b32  	%r442, %r441, %r256;
	xor.b32  	%r443, %r442, %r6;
	and.b32  	%r444, %r416, %r425;
	not.b32 	%r445, %r416;
	and.b32  	%r446, %r434, %r445;
	or.b32  	%r447, %r444, %r446;
	shf.l.wrap.b32 	%r448, %r443, %r443, 2;
	and.b32  	%r449, %r434, %r448;
	xor.b32  	%r450, %r447, %r449;
	xor.b32  	%r451, %r450, %r260;
	xor.b32  	%r452, %r451, %r6;
	and.b32  	%r453, %r425, %r434;
	not.b32 	%r454, %r425;
	and.b32  	%r455, %r443, %r454;
	or.b32  	%r456, %r453, %r455;
	shf.l.wrap.b32 	%r457, %r452, %r452, 2;
	and.b32  	%r458, %r443, %r457;
	xor.b32  	%r459, %r456, %r458;
	xor.b32  	%r460, %r459, %r264;
	xor.b32  	%r461, %r460, %r6;
	shf.l.wrap.b32 	%r462, %r452, %r452, 4;
	shf.l.wrap.b32 	%r463, %r461, %r461, 7;
	xor.b32  	%r464, %r462, %r463;
	xor.b32  	%r465, %r464, %r448;
	xor.b32  	%r466, %r465, %r434;
	xor.b32  	%r467, %r5, %r268;
	add.s32 	%r468, %r467, %r466;
	shf.l.wrap.b32 	%r469, %r461, %r461, 4;
	shf.l.wrap.b32 	%r470, %r468, %r468, 7;
	xor.b32  	%r471, %r469, %r470;
	xor.b32  	%r472, %r471, %r457;
	xor.b32  	%r473, %r472, %r443;
	xor.b32  	%r474, %r5, %r272;
	add.s32 	%r475, %r474, %r473;
	shf.l.wrap.b32 	%r476, %r461, %r461, 2;
	shf.l.wrap.b32 	%r477, %r468, %r468, 4;
	shf.l.wrap.b32 	%r478, %r475, %r475, 7;
	xor.b32  	%r479, %r477, %r478;
	xor.b32  	%r480, %r479, %r476;
	xor.b32  	%r481, %r480, %r452;
	xor.b32  	%r482, %r5, %r276;
	add.s32 	%r483, %r482, %r481;
	shf.l.wrap.b32 	%r484, %r468, %r468, 2;
	shf.l.wrap.b32 	%r485, %r475, %r475, 4;
	shf.l.wrap.b32 	%r486, %r483, %r483, 7;
	xor.b32  	%r487, %r485, %r486;
	xor.b32  	%r488, %r487, %r484;
	xor.b32  	%r489, %r488, %r461;
	xor.b32  	%r490, %r5, %r280;
	add.s32 	%r491, %r490, %r489;
	shf.l.wrap.b32 	%r492, %r475, %r475, 2;
	shf.l.wrap.b32 	%r493, %r483, %r483, 4;
	shf.l.wrap.b32 	%r494, %r491, %r491, 7;
	xor.b32  	%r495, %r493, %r494;
	xor.b32  	%r496, %r495, %r492;
	xor.b32  	%r497, %r496, %r468;
	xor.b32  	%r498, %r5, %r284;
	add.s32 	%r499, %r498, %r497;
	shf.l.wrap.b32 	%r500, %r483, %r483, 2;
	shf.l.wrap.b32 	%r501, %r491, %r491, 4;
	shf.l.wrap.b32 	%r502, %r499, %r499, 7;
	xor.b32  	%r503, %r501, %r502;
	xor.b32  	%r504, %r503, %r500;
	xor.b32  	%r505, %r504, %r475;
	xor.b32  	%r506, %r5, %r288;
	add.s32 	%r507, %r506, %r505;
	shf.l.wrap.b32 	%r508, %r491, %r491, 2;
	shf.l.wrap.b32 	%r509, %r499, %r499, 4;
	shf.l.wrap.b32 	%r510, %r507, %r507, 7;
	xor.b32  	%r511, %r509, %r510;
	xor.b32  	%r512, %r511, %r508;
	xor.b32  	%r513, %r512, %r483;
	xor.b32  	%r514, %r5, %r292;
	add.s32 	%r564, %r514, %r513;
	shf.l.wrap.b32 	%r515, %r499, %r499, 2;
	shf.l.wrap.b32 	%r516, %r507, %r507, 4;
	shf.l.wrap.b32 	%r517, %r564, %r564, 7;
	xor.b32  	%r518, %r516, %r517;
	xor.b32  	%r519, %r518, %r515;
	xor.b32  	%r520, %r519, %r491;
	xor.b32  	%r521, %r5, %r296;
	add.s32 	%r565, %r521, %r520;
	shf.l.wrap.b32 	%r522, %r507, %r507, 2;
	shf.l.wrap.b32 	%r523, %r564, %r564, 4;
	shf.l.wrap.b32 	%r524, %r565, %r565, 7;
	xor.b32  	%r525, %r523, %r524;
	xor.b32  	%r526, %r525, %r522;
	xor.b32  	%r527, %r526, %r499;
	xor.b32  	%r528, %r5, %r300;
	add.s32 	%r566, %r528, %r527;
	shf.l.wrap.b32 	%r529, %r564, %r564, 2;
	shf.l.wrap.b32 	%r530, %r565, %r565, 4;
	shf.l.wrap.b32 	%r531, %r566, %r566, 7;
	xor.b32  	%r532, %r530, %r531;
	xor.b32  	%r533, %r532, %r529;
	xor.b32  	%r534, %r533, %r507;
	xor.b32  	%r535, %r5, %r304;
	add.s32 	%r567, %r535, %r534;
	add.s32 	%r563, %r563, 24;
	setp.lt.s32 	%p45, %r563, %r3;
	@%p45 bra 	$L__BB1_85;
$L__BB1_86:
	shr.u32 	%r536, %r564, 24;
	shr.u32 	%r537, %r564, 8;
	and.b32  	%r538, %r537, 65280;
	shl.b32 	%r539, %r564, 8;
	and.b32  	%r540, %r539, 16711680;
	or.b32  	%r42, %r538, %r536;
	or.b32  	%r43, %r42, %r540;
	shr.u32 	%r44, %r565, 24;
	shr.u32 	%r541, %r565, 8;
	and.b32  	%r542, %r541, 65280;
	shl.b32 	%r543, %r565, 8;
	and.b32  	%r544, %r543, 16711680;
	or.b32  	%r45, %r542, %r44;
	or.b32  	%r46, %r45, %r544;
	shr.u32 	%r47, %r566, 24;
	shr.u32 	%r545, %r566, 8;
	and.b32  	%r546, %r545, 65280;
	or.b32  	%r48, %r546, %r47;
	shr.u32 	%r49, %r567, 24;
	shr.u32 	%r547, %r567, 8;
	and.b32  	%r548, %r547, 65280;
	or.b32  	%r50, %r548, %r49;
	cvt.u16.u32 	%rs31, %r536;
	ld.global.u8 	%rs32, [%rd3];
	setp.ne.s16 	%p46, %rs32, %rs31;
	@%p46 bra 	$L__BB1_118;
	shr.u32 	%r549, %r42, 8;
	cvt.u16.u32 	%rs33, %r549;
	ld.global.u8 	%rs34, [%rd3+1];
	setp.ne.s16 	%p47, %rs34, %rs33;
	@%p47 bra 	$L__BB1_118;
	ld.global.u8 	%rs35, [%rd3+2];
	{ .reg .b16 tmp; mov.b32 {tmp, %rs36}, %r43; }
	setp.ne.s16 	%p48, %rs35, %rs36;
	@%p48 bra 	$L__BB1_118;
	ld.global.u8 	%rs37, [%rd3+3];
	cvt.u16.u32 	%rs38, %r564;
	and.b16  	%rs39, %rs38, 255;
	setp.ne.s16 	%p49, %rs37, %rs39;
	@%p49 bra 	$L__BB1_118;
	ld.global.u8 	%rs40, [%rd3+4];
	cvt.u16.u32 	%rs41, %r44;
	setp.ne.s16 	%p50, %rs40, %rs41;
	@%p50 bra 	$L__BB1_118;
	ld.global.u8 	%rs42, [%rd3+5];
	shr.u32 	%r550, %r45, 8;
	cvt.u16.u32 	%rs43, %r550;
	setp.ne.s16 	%p51, %rs42, %rs43;
	@%p51 bra 	$L__BB1_118;
	ld.global.u8 	%rs44, [%rd3+6];
	{ .reg .b16 tmp; mov.b32 {tmp, %rs45}, %r46; }
	setp.ne.s16 	%p52, %rs44, %rs45;
	@%p52 bra 	$L__BB1_118;
	ld.global.u8 	%rs46, [%rd3+7];
	cvt.u16.u32 	%rs47, %r565;
	and.b16  	%rs48, %rs47, 255;
	setp.ne.s16 	%p53, %rs46, %rs48;
	@%p53 bra 	$L__BB1_118;
	ld.global.u8 	%rs49, [%rd3+8];
	cvt.u16.u32 	%rs50, %r47;
	setp.ne.s16 	%p54, %rs49, %rs50;
	@%p54 bra 	$L__BB1_118;
	ld.global.u8 	%rs51, [%rd3+9];
	shr.u32 	%r551, %r48, 8;
	cvt.u16.u32 	%rs52, %r551;
	setp.ne.s16 	%p55, %rs51, %rs52;
	@%p55 bra 	$L__BB1_118;
	ld.global.u8 	%rs53, [%rd3+10];
	cvt.u16.u32 	%rs54, %r566;
	shr.u16 	%rs55, %rs54, 8;
	setp.ne.s16 	%p56, %rs53, %rs55;
	@%p56 bra 	$L__BB1_118;
	ld.global.u8 	%rs56, [%rd3+11];
	cvt.u16.u32 	%rs57, %r566;
	and.b16  	%rs58, %rs57, 255;
	setp.ne.s16 	%p57, %rs56, %rs58;
	@%p57 bra 	$L__BB1_118;
	ld.global.u8 	%rs59, [%rd3+12];
	cvt.u16.u32 	%rs60, %r49;
	setp.ne.s16 	%p58, %rs59, %rs60;
	@%p58 bra 	$L__BB1_118;
	ld.global.u8 	%rs61, [%rd3+13];
	shr.u32 	%r552, %r50, 8;
	cvt.u16.u32 	%rs62, %r552;
	setp.ne.s16 	%p59, %rs61, %rs62;
	@%p59 bra 	$L__BB1_118;
	ld.global.u8 	%rs63, [%rd3+14];
	cvt.u16.u32 	%rs64, %r567;
	shr.u16 	%rs65, %rs64, 8;
	setp.ne.s16 	%p60, %rs63, %rs65;
	@%p60 bra 	$L__BB1_118;
	ld.global.u8 	%rs66, [%rd3+15];
	cvt.u16.u32 	%rs67, %r567;
	and.b16  	%rs68, %rs67, 255;
	setp.ne.s16 	%p61, %rs66, %rs68;
	@%p61 bra 	$L__BB1_118;
	atom.shared.exch.b32 	%r553, [_ZZ24kernel_bruteforce_attackPKcmmPKhPbPcmE11local_found], 1;
	setp.ne.s32 	%p62, %r553, 0;
	@%p62 bra 	$L__BB1_118;
	setp.eq.s64 	%p63, %rd144, 0;
	@%p63 bra 	$L__BB1_117;
	setp.lt.u64 	%p64, %rd144, 16;
	mov.b64 	%rd280, 0;
	@%p64 bra 	$L__BB1_107;
	mov.b64 	%rd278, 0;
$L__BB1_106:
	.pragma "nounroll";
	add.s64 	%rd230, %rd5, %rd278;
	ld.local.u8 	%rs69, [%rd230];
	add.s64 	%rd231, %rd2, %rd278;
	st.global.u8 	[%rd231], %rs69;
	ld.local.u8 	%rs70, [%rd230+1];
	st.global.u8 	[%rd231+1], %rs70;
	ld.local.u8 	%rs71, [%rd230+2];
	st.global.u8 	[%rd231+2], %rs71;
	ld.local.u8 	%rs72, [%rd230+3];
	st.global.u8 	[%rd231+3], %rs72;
	ld.local.u8 	%rs73, [%rd230+4];
	st.global.u8 	[%rd231+4], %rs73;
	ld.local.u8 	%rs74, [%rd230+5];
	st.global.u8 	[%rd231+5], %rs74;
	ld.local.u8 	%rs75, [%rd230+6];
	st.global.u8 	[%rd231+6], %rs75;
	ld.local.u8 	%rs76, [%rd230+7];
	st.global.u8 	[%rd231+7], %rs76;
	ld.local.u8 	%rs77, [%rd230+8];
	st.global.u8 	[%rd231+8], %rs77;
	ld.local.u8 	%rs78, [%rd230+9];
	st.global.u8 	[%rd231+9], %rs78;
	ld.local.u8 	%rs79, [%rd230+10];
	st.global.u8 	[%rd231+10], %rs79;
	ld.local.u8 	%rs80, [%rd230+11];
	st.global.u8 	[%rd231+11], %rs80;
	ld.local.u8 	%rs81, [%rd230+12];
	st.global.u8 	[%rd231+12], %rs81;
	ld.local.u8 	%rs82, [%rd230+13];
	st.global.u8 	[%rd231+13], %rs82;
	ld.local.u8 	%rs83, [%rd230+14];
	st.global.u8 	[%rd231+14], %rs83;
	ld.local.u8 	%rs84, [%rd230+15];
	st.global.u8 	[%rd231+15], %rs84;
	add.s64 	%rd278, %rd278, 16;
	setp.ne.s64 	%p65, %rd278, %rd20;
	mov.u64 	%rd280, %rd20;
	@%p65 bra 	$L__BB1_106;
$L__BB1_107:
	setp.eq.s64 	%p66, %rd15, 0;
	@%p66 bra 	$L__BB1_117;
	add.s64 	%rd232, %rd15, -1;
	setp.lt.u64 	%p67, %rd232, 7;
	@%p67 bra 	$L__BB1_110;
	add.s64 	%rd233, %rd5, %rd280;
	ld.local.u8 	%rs85, [%rd233];
	add.s64 	%rd234, %rd2, %rd280;
	st.global.u8 	[%rd234], %rs85;
	ld.local.u8 	%rs86, [%rd233+1];
	st.global.u8 	[%rd234+1], %rs86;
	ld.local.u8 	%rs87, [%rd233+2];
	st.global.u8 	[%rd234+2], %rs87;
	ld.local.u8 	%rs88, [%rd233+3];
	st.global.u8 	[%rd234+3], %rs88;
	ld.local.u8 	%rs89, [%rd233+4];
	st.global.u8 	[%rd234+4], %rs89;
	ld.local.u8 	%rs90, [%rd233+5];
	st.global.u8 	[%rd234+5], %rs90;
	ld.local.u8 	%rs91, [%rd233+6];
	st.global.u8 	[%rd234+6], %rs91;
	ld.local.u8 	%rs92, [%rd233+7];
	st.global.u8 	[%rd234+7], %rs92;
	add.s64 	%rd280, %rd280, 8;
$L__BB1_110:
	setp.eq.s64 	%p68, %rd12, 0;
	@%p68 bra 	$L__BB1_117;
	setp.lt.u64 	%p69, %rd13, 3;
	@%p69 bra 	$L__BB1_113;
	add.s64 	%rd235, %rd5, %rd280;
	ld.local.u8 	%rs93, [%rd235];
	add.s64 	%rd236, %rd2, %rd280;
	st.global.u8 	[%rd236], %rs93;
	ld.local.u8 	%rs94, [%rd235+1];
	st.global.u8 	[%rd236+1], %rs94;
	ld.local.u8 	%rs95, [%rd235+2];
	st.global.u8 	[%rd236+2], %rs95;
	ld.local.u8 	%rs96, [%rd235+3];
	st.global.u8 	[%rd236+3], %rs96;
	add.s64 	%rd280, %rd280, 4;
$L__BB1_113:
	setp.eq.s64 	%p70, %rd14, 0;
	@%p70 bra 	$L__BB1_117;
	setp.eq.s64 	%p71, %rd14, 1;
	add.s64 	%rd140, %rd5, %rd280;
	ld.local.u8 	%rs97, [%rd140];
	add.s64 	%rd141, %rd2, %rd280;
	st.global.u8 	[%rd141], %rs97;
	@%p71 bra 	$L__BB1_117;
	setp.eq.s64 	%p72, %rd14, 2;
	ld.local.u8 	%rs98, [%rd140+1];
	st.global.u8 	[%rd141+1], %rs98;
	@%p72 bra 	$L__BB1_117;
	ld.local.u8 	%rs99, [%rd140+2];
	st.global.u8 	[%rd141+2], %rs99;
$L__BB1_117:
	mov.b16 	%rs100, 0;
	st.global.u8 	[%rd10], %rs100;
	mov.b16 	%rs101, 1;
	st.global.u8 	[%rd21], %rs101;
$L__BB1_118:
	add.s64 	%rd237, %rd237, %rd11;
	setp.lt.u64 	%p73, %rd237, %rd146;
	ld.shared.u8 	%rs102, [_ZZ24kernel_bruteforce_attackPKcmmPKhPbPcmE11local_found];
	setp.eq.s16 	%p74, %rs102, 0;
	and.pred  	%p75, %p73, %p74;
	@%p75 bra 	$L__BB1_4;
$L__BB1_119:
	ret;

}


// ===== COMPILED SASS (sm_100) =====

	.target	sm_100

	.elftype	@"ET_EXEC"


//--------------------- .note.nv.tkinfo           --------------------------
	.section	.note.nv.tkinfo,"",@"SHT_NOTE"
	.sectionflags	@"SHF_NOTE_NV_TKINFO"
	.tkinfo
        /*0018*/ 	.word	0x00000002
        /*0030*/ 	.string	""
        /*0030*/ 	.string	"ptxas"
        /*0030*/ 	.string	"Cuda compilation tools, release 13.0, V13.0.88"
        /*0030*/ 	.string	"Build cuda_13.0.r13.0/compiler.36424714_0"
        /*0030*/ 	.string	"-arch sm_100 -m 64 "



//--------------------- .note.nv.cuinfo           --------------------------
	.section	.note.nv.cuinfo,"",@"SHT_NOTE"
	.sectionflags	@"SHF_NOTE_NV_CUINFO"
        /*0018*/ 	.short	0x0002
        /*001a*/ 	.short	0x0064
        /*001c*/ 	.short	0x0082
	.zero		2


//--------------------- .nv.info                  --------------------------
	.section	.nv.info,"",@"SHT_CUDA_INFO"
	.align	4


	//----- nvinfo : EIATTR_REGCOUNT
	.align		4
        /*0000*/ 	.byte	0x04, 0x2f
        /*0002*/ 	.short	(.L_3 - .L_2)
	.align		4
.L_2:
        /*0004*/ 	.word	index@(_Z19compute_hash_kernelPKciPh)
        /*0008*/ 	.word	0x0000001e


	//----- nvinfo : EIATTR_FRAME_SIZE
	.align		4
.L_3:
        /*000c*/ 	.byte	0x04, 0x11
        /*000e*/ 	.short	(.L_5 - .L_4)
	.align		4
.L_4:
        /*0010*/ 	.word	index@(_Z19compute_hash_kernelPKciPh)
        /*0014*/ 	.word	0x00000080


	//----- nvinfo : EIATTR_REGCOUNT
	.align		4
.L_5:
        /*0018*/ 	.byte	0x04, 0x2f
        /*001a*/ 	.short	(.L_7 - .L_6)
	.align		4
.L_6:
        /*001c*/ 	.word	index@(_Z24kernel_bruteforce_attackPKcmmPKhPbPcm)
        /*0020*/ 	.word	0x00000020


	//----- nvinfo : EIATTR_FRAME_SIZE
	.align		4
.L_7:
        /*0024*/ 	.byte	0x04, 0x11
        /*0026*/ 	.short	(.L_9 - .L_8)
	.align		4
.L_8:
        /*0028*/ 	.word	index@($__internal_1_$__cuda_sm20_rem_u64)
        /*002c*/ 	.word	0x00000090


	//----- nvinfo : EIATTR_FRAME_SIZE
	.align		4
.L_9:
        /*0030*/ 	.byte	0x04, 0x11
        /*0032*/ 	.short	(.L_11 - .L_10)
	.align		4
.L_10:
        /*0034*/ 	.word	index@($__internal_0_$__cuda_sm20_div_u64)
        /*0038*/ 	.word	0x00000090


	//----- nvinfo : EIATTR_FRAME_SIZE
	.align		4
.L_11:
        /*003c*/ 	.byte	0x04, 0x11
        /*003e*/ 	.short	(.L_13 - .L_12)
	.align		4
.L_12:
        /*0040*/ 	.word	index@(_Z24kernel_bruteforce_attackPKcmmPKhPbPcm)
        /*0044*/ 	.word	0x00000090


	//----- nvinfo : EIATTR_MIN_STACK_SIZE
	.align		4
.L_13:
        /*0048*/ 	.byte	0x04, 0x12
        /*004a*/ 	.short	(.L_15 - .L_14)
	.align		4
.L_14:
        /*004c*/ 	.word	index@(_Z24kernel_bruteforce_attackPKcmmPKhPbPcm)
        /*0050*/ 	.word	0x00000090


	//----- nvinfo : EIATTR_MIN_STACK_SIZE
	.align		4
.L_15:
        /*0054*/ 	.byte	0x04, 0x12
        /*0056*/ 	.short	(.L_17 - .L_16)
	.align		4
.L_16:
        /*0058*/ 	.word	index@(_Z19compute_hash_kernelPKciPh)
        /*005c*/ 	.word	0x00000080
.L_17:


//--------------------- .nv.compat                --------------------------
	.section	.nv.compat,"",@"SHT_CUDA_COMPAT_INFO"
	.align	4
        /*0000*/ 	.byte	0x02, 0x09, 0x00, 0x00, 0x02, 0x02, 0x01, 0x00, 0x02, 0x05, 0x05, 0x00, 0x03, 0x07, 0x01, 0x01
        /*0010*/ 	.byte	0x02, 0x03, 0x00, 0x00, 0x02, 0x06, 0x01, 0x00, 0x04, 0x0b, 0x08, 0x00, 0x09, 0x00, 0x00, 0x00
        /*0020*/ 	.byte	0x00, 0x00, 0x00, 0x00


//--------------------- .nv.info._Z24kernel_bruteforce_attackPKcmmPKhPbPcm --------------------------
	.section	.nv.info._Z24kernel_bruteforce_attackPKcmmPKhPbPcm,"",@"SHT_CUDA_INFO"
	.sectionflags	@""
	.align	4


	//----- nvinfo : EIATTR_CUDA_API_VERSION
	.align		4
        /*0000*/ 	.byte	0x04, 0x37
        /*0002*/ 	.short	(.L_19 - .L_18)
.L_18:
        /*0004*/ 	.word	0x00000082


	//----- nvinfo : EIATTR_KPARAM_INFO
	.align		4
.L_19:
        /*0008*/ 	.byte	0x04, 0x17
        /*000a*/ 	.short	(.L_21 - .L_20)
.L_20:
        /*000c*/ 	.word	0x00000000
        /*0010*/ 	.short	0x0006
        /*0012*/ 	.short	0x0030
        /*0014*/ 	.byte	0x00, 0xf0, 0x21, 0x00


	//----- nvinfo : EIATTR_KPARAM_INFO
	.align		4
.L_21:
        /*0018*/ 	.byte	0x04, 0x17
        /*001a*/ 	.short	(.L_23 - .L_22)
.L_22:
        /*001c*/ 	.word	0x00000000
        /*0020*/ 	.short	0x0005
        /*0022*/ 	.short	0x0028
        /*0024*/ 	.byte	0x00, 0xf5, 0x21, 0x00


	//----- nvinfo : EIATTR_KPARAM_INFO
	.align		4
.L_23:
        /*0028*/ 	.byte	0x04, 0x17
        /*002a*/ 	.short	(.L_25 - .L_24)
.L_24:
        /*002c*/ 	.word	0x00000000
        /*0030*/ 	.short	0x0004
        /*0032*/ 	.short	0x0020
        /*0034*/ 	.byte	0x00, 0xf5, 0x21, 0x00


	//----- nvinfo : EIATTR_KPARAM_INFO
	.align		4
.L_25:
        /*0038*/ 	.byte	0x04, 0x17
        /*003a*/ 	.short	(.L_27 - .L_26)
.L_26:
        /*003c*/ 	.word	0x00000000
        /*0040*/ 	.short	0x0003
        /*0042*/ 	.short	0x0018
        /*0044*/ 	.byte	0x00, 0xf5, 0x21, 0x00


	//----- nvinfo : EIATTR_KPARAM_INFO
	.align		4
.L_27:
        /*0048*/ 	.byte	0x04, 0x17
        /*004a*/ 	.short	(.L_29 - .L_28)
.L_28:
        /*004c*/ 	.word	0x00000000
        /*0050*/ 	.short	0x0002
        /*0052*/ 	.short	0x0010
        /*0054*/ 	.byte	0x00, 0xf0, 0x21, 0x00


	//----- nvinfo : EIATTR_KPARAM_INFO
	.align		4
.L_29:
        /*0058*/ 	.byte	0x04, 0x17
        /*005a*/ 	.short	(.L_31 - .L_30)
.L_30:
        /*005c*/ 	.word	0x00000000
        /*0060*/ 	.short	0x0001
        /*0062*/ 	.short	0x0008
        /*0064*/ 	.byte	0x00, 0xf0, 0x21, 0x00


	//----- nvinfo : EIATTR_KPARAM_INFO
	.align		4
.L_31:
        /*0068*/ 	.byte	0x04, 0x17
        /*006a*/ 	.short	(.L_33 - .L_32)
.L_32:
        /*006c*/ 	.word	0x00000000
        /*0070*/ 	.short	0x0000
        /*0072*/ 	.short	0x0000
        /*0074*/ 	.byte	0x00, 0xf5, 0x21, 0x00


	//----- nvinfo : EIATTR_SPARSE_MMA_MASK
	.align		4
.L_33:
        /*0078*/ 	.byte	0x03, 0x50
        /*007a*/ 	.short	0x0000


	//----- nvinfo : EIATTR_MAXREG_COUNT
	.align		4
        /*007c*/ 	.byte	0x03, 0x1b
        /*007e*/ 	.short	0x00ff


	//----- nvinfo : EIATTR_NUM_BARRIERS
	.align		4
        /*0080*/ 	.byte	0x02, 0x4c
        /*0082*/ 	.byte	0x01
	.zero		1


	//----- nvinfo : EIATTR_MERCURY_ISA_VERSION
	.align		4
        /*0084*/ 	.byte	0x03, 0x5f
        /*0086*/ 	.short	0x0101


	//----- nvinfo : EIATTR_VRC_CTA_INIT_COUNT
	.align		4
        /*0088*/ 	.byte	0x02, 0x4a
	.zero		1
	.zero		1


	//----- nvinfo : EIATTR_EXIT_INSTR_OFFSETS
	.align		4
        /*008c*/ 	.byte	0x04, 0x1c
        /*008e*/ 	.short	(.L_35 - .L_34)


	//   ....[0]....
.L_34:
        /*0090*/ 	.word	0x000001a0


	//   ....[1]....
        /*0094*/ 	.word	0x00005e20


	//----- nvinfo : EIATTR_CRS_STACK_SIZE
	.align		4
.L_35:
        /*0098*/ 	.byte	0x04, 0x1e
        /*009a*/ 	.short	(.L_37 - .L_36)
.L_36:
        /*009c*/ 	.word	0x00000000


	//----- nvinfo : EIATTR_CBANK_PARAM_SIZE
	.align		4
.L_37:
        /*00a0*/ 	.byte	0x03, 0x19
        /*00a2*/ 	.short	0x0038


	//----- nvinfo : EIATTR_PARAM_CBANK
	.align		4
        /*00a4*/ 	.byte	0x04, 0x0a
        /*00a6*/ 	.short	(.L_39 - .L_38)
	.align		4
.L_38:
        /*00a8*/ 	.word	index@(.nv.constant0._Z24kernel_bruteforce_attackPKcmmPKhPbPcm)
        /*00ac*/ 	.short	0x0380
        /*00ae*/ 	.short	0x0038


	//----- nvinfo : EIATTR_SW_WAR
	.align		4
.L_39:
        /*00b0*/ 	.byte	0x04, 0x36
        /*00b2*/ 	.short	(.L_41 - .L_40)
.L_40:
        /*00b4*/ 	.word	0x00000008
.L_41:


//--------------------- .nv.info._Z19compute_hash_kernelPKciPh --------------------------
	.section	.nv.info._Z19compute_hash_kernelPKciPh,"",@"SHT_CUDA_INFO"
	.sectionflags	@""
	.align	4


	//----- nvinfo : EIATTR_CUDA_API_VERSION
	.align		4
        /*0000*/ 	.byte	0x04, 0x37
        /*0002*/ 	.short	(.L_43 - .L_42)
.L_42:
        /*0004*/ 	.word	0x00000082


	//----- nvinfo : EIATTR_KPARAM_INFO
	.align		4
.L_43:
        /*0008*/ 	.byte	0x04, 0x17
        /*000a*/ 	.short	(.L_45 - .L_44)
.L_44:
        /*000c*/ 	.word	0x00000000
        /*0010*/ 	.short	0x0002
        /*0012*/ 	.short	0x0010
        /*0014*/ 	.byte	0x00, 0xf5, 0x21, 0x00


	//----- nvinfo : EIATTR_KPARAM_INFO
	.align		4
.L_45:
        /*0018*/ 	.byte	0x04, 0x17
        /*001a*/ 	.short	(.L_47 - .L_46)
.L_46:
        /*001c*/ 	.word	0x00000000
        /*0020*/ 	.short	0x0001
        /*0022*/ 	.short	0x0008
        /*0024*/ 	.byte	0x00, 0xf0, 0x11, 0x00


	//----- nvinfo : EIATTR_KPARAM_INFO
	.align		4
.L_47:
        /*0028*/ 	.byte	0x04, 0x17
        /*002a*/ 	.short	(.L_49 - .L_48)
.L_48:
        /*002c*/ 	.word	0x00000000
        /*0030*/ 	.short	0x0000
        /*0032*/ 	.short	0x0000
        /*0034*/ 	.byte	0x00, 0xf5, 0x21, 0x00


	//----- nvinfo : EIATTR_SPARSE_MMA_MASK
	.align		4
.L_49:
        /*0038*/ 	.byte	0x03, 0x50
        /*003a*/ 	.short	0x0000


	//----- nvinfo : EIATTR_MAXREG_COUNT
	.align		4
        /*003c*/ 	.byte	0x03, 0x1b
        /*003e*/ 	.short	0x00ff


	//----- nvinfo : EIATTR_MERCURY_ISA_VERSION
	.align		4
        /*0040*/ 	.byte	0x03, 0x5f
        /*0042*/ 	.short	0x0101


	//----- nvinfo : EIATTR_VRC_CTA_INIT_COUNT
	.align		4
        /*0044*/ 	.byte	0x02, 0x4a
	.zero		1
	.zero		1


	//----- nvinfo : EIATTR_EXIT_INSTR_OFFSETS
	.align		4
        /*0048*/ 	.byte	0x04, 0x1c
        /*004a*/ 	.short	(.L_51 - .L_50)


	//   ....[0]....
.L_50:
        /*004c*/ 	.word	0x000021c0


	//----- nvinfo : EIATTR_CBANK_PARAM_SIZE
	.align		4
.L_51:
        /*0050*/ 	.byte	0x03, 0x19
        /*0052*/ 	.short	0x0018


	//----- nvinfo : EIATTR_PARAM_CBANK
	.align		4
        /*0054*/ 	.byte	0x04, 0x0a
        /*0056*/ 	.short	(.L_53 - .L_52)
	.align		4
.L_52:
        /*0058*/ 	.word	index@(.nv.constant0._Z19compute_hash_kernelPKciPh)
        /*005c*/ 	.short	0x0380
        /*005e*/ 	.short	0x0018


	//----- nvinfo : EIATTR_SW_WAR
	.align		4
.L_53:
        /*0060*/ 	.byte	0x04, 0x36
        /*0062*/ 	.short	(.L_55 - .L_54)
.L_54:
        /*0064*/ 	.word	0x00000008
.L_55:


//--------------------- .nv.callgraph             --------------------------
	.section	.nv.callgraph,"",@"SHT_CUDA_CALLGRAPH"
	.align	4
	.sectionentsize	8
	.align		4
        /*0000*/ 	.word	0x00000000
	.align		4
        /*0004*/ 	.word	0xffffffff
	.align		4
        /*0008*/ 	.word	0x00000000
	.align		4
        /*000c*/ 	.word	0xfffffffe
	.align		4
        /*0010*/ 	.word	0x00000000
	.align		4
        /*0014*/ 	.word	0xfffffffd
	.align		4
        /*0018*/ 	.word	0x00000000
	.align		4
        /*001c*/ 	.word	0xfffffffc


//--------------------- .nv.constant3             --------------------------
	.section	.nv.constant3,"a",@progbits
	.align	4
.nv.constant3:
	.type		F_CONSTANTS,@object
	.size		F_CONSTANTS,(INITIAL_STATE - F_CONSTANTS)
F_CONSTANTS:
        /*0000*/ 	.byte	0x01, 0x74, 0x88, 0xfe, 0x16, 0x83, 0xc3, 0x44, 0x02, 0x16, 0x22, 0x21
	.type		INITIAL_STATE,@object
	.size		INITIAL_STATE,(.L_1 - INITIAL_STATE)
INITIAL_STATE:
        /*000c*/ 	.byte	0x60, 0x48, 0xc2, 0x5a, 0x06, 0x51, 0x54, 0xda, 0xdb, 0xdf, 0x6a, 0x71, 0xcc, 0x93, 0xa8, 0x4d
.L_1:


//--------------------- .text._Z24kernel_bruteforce_attackPKcmmPKhPbPcm --------------------------
	.section	.text._Z24kernel_bruteforce_attackPKcmmPKhPbPcm,"ax",@progbits
	.align	128
        .global         _Z24kernel_bruteforce_attackPKcmmPKhPbPcm
        .type           _Z24kernel_bruteforce_attackPKcmmPKhPbPcm,@function
        .size           _Z24kernel_bruteforce_attackPKcmmPKhPbPcm,(.L_x_83 - _Z24kernel_bruteforce_attackPKcmmPKhPbPcm)
        .other          _Z24kernel_bruteforce_attackPKcmmPKhPbPcm,@"STO_CUDA_ENTRY STV_DEFAULT"
_Z24kernel_bruteforce_attackPKcmmPKhPbPcm:
.text._Z24kernel_bruteforce_attackPKcmmPKhPbPcm:
[----:B------:R-:W0:Y:S01]  /*0000*/  LDC R1, c[0x0][0x37c] ;  /* 0x0000df00ff017b82 */ /* 0x000e220000000800 */
[----:B------:R-:W1:Y:S07]  /*0010*/  S2R R2, SR_TID.X ;  /* 0x0000000000027919 */ /* 0x000e6e0000002100 */
[----:B------:R-:W2:Y:S01]  /*0020*/  S2UR UR5, SR_CgaCtaId ;  /* 0x00000000000579c3 */ /* 0x000ea20000008800 */
[----:B------:R-:W-:Y:S01]  /*0030*/  UMOV UR4, 0x400 ;  /* 0x0000040000047882 */ /* 0x000fe20000000000 */
[----:B------:R-:W3:Y:S01]  /*0040*/  LDCU UR10, c[0x0][0x360] ;  /* 0x00006c00ff0a77ac */ /* 0x000ee20008000800 */
[----:B------:R-:W3:Y:S01]  /*0050*/  S2R R3, SR_CTAID.X ;  /* 0x0000000000037919 */ /* 0x000ee20000002500 */
[----:B0-----:R-:W-:-:S05]  /*0060*/  VIADD R1, R1, 0xffffff70 ;  /* 0xffffff7001017836 */ /* 0x001fca0000000000 */
[----:B------:R-:W-:Y:S04]  /*0070*/  STL.U8 [R1+0x80], RZ ;  /* 0x000080ff01007387 */ /* 0x000fe80000100000 */
[----:B------:R-:W-:Y:S04]  /*0080*/  STL.U8 [R1+0x81], RZ ;  /* 0x000081ff01007387 */ /* 0x000fe80000100000 */
[----:B------:R-:W-:Y:S04]  /*0090*/  STL.U8 [R1+0x82], RZ ;  /* 0x000082ff01007387 */ /* 0x000fe80000100000 */
[----:B------:R-:W-:Y:S01]  /*00a0*/  STL.U8 [R1+0x83], RZ ;  /* 0x000083ff01007387 */ /* 0x000fe20000100000 */
[----:B--2---:R-:W-:-:S03]  /*00b0*/  ULEA UR4, UR5, UR4, 0x18 ;  /* 0x0000000405047291 */ /* 0x004fc6000f8ec0ff */
[----:B------:R-:W-:Y:S04]  /*00c0*/  STL.U8 [R1+0x84], RZ ;  /* 0x000084ff01007387 */ /* 0x000fe80000100000 */
[----:B------:R-:W-:Y:S01]  /*00d0*/  STL.U8 [R1+0x85], RZ ;  /* 0x000085ff01007387 */ /* 0x000fe20000100000 */
[----:B-1----:R-:W-:-:S03]  /*00e0*/  ISETP.NE.AND P0, PT, R2, RZ, PT ;  /* 0x000000ff0200720c */ /* 0x002fc60003f05270 */
[----:B------:R-:W-:Y:S01]  /*00f0*/  STL.U8 [R1+0x86], RZ ;  /* 0x000086ff01007387 */ /* 0x000fe20000100000 */
[----:B---3--:R-:W-:-:S03]  /*0100*/  IMAD R2, R3, UR10, R2 ;  /* 0x0000000a03027c24 */ /* 0x008fc6000f8e0202 */
[----:B------:R-:W-:Y:S04]  /*0110*/  STL.U8 [R1+0x87], RZ ;  /* 0x000087ff01007387 */ /* 0x000fe80000100000 */
[----:B------:R-:W-:Y:S04]  /*0120*/  STL.U8 [R1+0x88], RZ ;  /* 0x000088ff01007387 */ /* 0x000fe80000100000 */
[----:B------:R-:W-:Y:S01]  /*0130*/  @!P0 STS.U8 [UR4], RZ ;  /* 0x000000ffff008988 */ /* 0x000fe20008000004 */
[----:B------:R-:W-:Y:S06]  /*0140*/  BAR.SYNC.DEFER_BLOCKING 0x0 ;  /* 0x0000000000007b1d */ /* 0x000fec0000010000 */
[----:B------:R-:W0:Y:S01]  /*0150*/  LDS.U8 R0, [UR4] ;  /* 0x00000004ff007984 */ /* 0x000e220008000000 */
[----:B------:R-:W1:Y:S02]  /*0160*/  LDCU.64 UR4, c[0x0][0x3b0] ;  /* 0x00007600ff0477ac */ /* 0x000e640008000a00 */
[----:B-1----:R-:W-:-:S02]  /*0170*/  ISETP.GE.U32.AND P1, PT, R2, UR4, PT ;  /* 0x0000000402007c0c */ /* 0x002fc4000bf26070 */
[----:B0-----:R-:W-:-:S04]  /*0180*/  ISETP.NE.AND P0, PT, R0, RZ, PT ;  /* 0x000000ff0000720c */ /* 0x001fc80003f05270 */
[----:B------:R-:W-:-:S13]  /*0190*/  ISETP.GE.U32.OR.EX P0, PT, RZ, UR5, P0, P1 ;  /* 0x00000005ff007c0c */ /* 0x000fda0008706510 */
[----:B------:R-:W-:Y:S05]  /*01a0*/  @P0 EXIT ;  /* 0x000000000000094d */ /* 0x000fea0003800000 */
[----:B------:R-:W0:Y:S01]  /*01b0*/  LDCU.64 UR4, c[0x0][0x390] ;  /* 0x00007200ff0477ac */ /* 0x000e220008000a00 */
[----:B------:R-:W-:Y:S01]  /*01c0*/  BSSY B0, `(.L_x_0) ;  /* 0x00005c5000007945 */ /* 0x000fe20003800000 */
[----:B------:R-:W-:Y:S01]  /*01d0*/  IMAD.MOV.U32 R3, RZ, RZ, RZ ;  /* 0x000000ffff037224 */ /* 0x000fe200078e00ff */
[----:B------:R-:W1:Y:S01]  /*01e0*/  LDCU.64 UR6, c[0x0][0x3a8] ;  /* 0x00007500ff0677ac */ /* 0x000e620008000a00 */
[----:B------:R-:W2:Y:S01]  /*01f0*/  LDCU UR12, c[0x0][0x370] ;  /* 0x00006e00ff0c77ac */ /* 0x000ea20008000800 */
[----:B------:R-:W3:Y:S01]  /*0200*/  LDCU.64 UR16, c[0x0][0x358] ;  /* 0x00006b00ff1077ac */ /* 0x000ee20008000a00 */
[----:B------:R-:W4:Y:S01]  /*0210*/  LDCU UR25, c[0x0][0x38c] ;  /* 0x00007180ff1977ac */ /* 0x000f220008000800 */
[----:B0-----:R-:W-:Y:S02]  /*0220*/  USHF.R.S32.HI UR22, URZ, 0x1f, UR4 ;  /* 0x0000001fff167899 */ /* 0x001fe40008011404 */
[----:B------:R-:W-:Y:S02]  /*0230*/  UISETP.GT.U32.AND UP0, UPT, UR4, 0x1, UPT ;  /* 0x000000010400788c */ /* 0x000fe4000bf04070 */
[----:B-1----:R-:W-:-:S02]  /*0240*/  UIADD3 UR6, UP1, UPT, UR4, UR6, URZ ;  /* 0x0000000604067290 */ /* 0x002fc4000ff3e0ff */
[----:B------:R-:W-:Y:S02]  /*0250*/  UISETP.GT.U32.AND.EX UP0, UPT, UR22, URZ, UPT, UP0 ;  /* 0x000000ff1600728c */ /* 0x000fe4000bf04100 */
[----:B------:R-:W-:Y:S02]  /*0260*/  UIADD3 UR11, UPT, UPT, UR4, 0x18, URZ ;  /* 0x00000018040b7890 */ /* 0x000fe4000fffe0ff */
[----:B------:R-:W-:Y:S02]  /*0270*/  UIADD3.X UR7, UPT, UPT, UR5, UR7, URZ, UP1, !UPT ;  /* 0x0000000705077290 */ /* 0x000fe40008ffe4ff */
[----:B------:R-:W-:Y:S02]  /*0280*/  ULOP3.LUT UR23, UR4, 0x7, URZ, 0xc0, !UPT ;  /* 0x0000000704177892 */ /* 0x000fe4000f8ec0ff */
[----:B------:R-:W-:Y:S02]  /*0290*/  ULOP3.LUT UR24, UR4, 0x3, URZ, 0xc0, !UPT ;  /* 0x0000000304187892 */ /* 0x000fe4000f8ec0ff */
[----:B------:R-:W-:-:S02]  /*02a0*/  ULOP3.LUT UR8, UR4, 0xfffffff0, URZ, 0xc0, !UPT ;  /* 0xfffffff004087892 */ /* 0x000fc4000f8ec0ff */
[----:B------:R-:W-:Y:S02]  /*02b0*/  USEL UR13, UR4, 0x1, UP0 ;  /* 0x00000001040d7887 */ /* 0x000fe40008000000 */
[----:B------:R-:W-:Y:S02]  /*02c0*/  UIMAD.WIDE UR4, UR11, 0x2aaaaaab, URZ ;  /* 0x2aaaaaab0b0478a5 */ /* 0x000fe4000f8e02ff */
[----:B--2---:R-:W-:Y:S02]  /*02d0*/  UIMAD UR10, UR10, UR12, URZ ;  /* 0x0000000c0a0a72a4 */ /* 0x004fe4000f8e02ff */
[----:B------:R-:W-:Y:S02]  /*02e0*/  USHF.R.U32.HI UR4, URZ, 0x1f, UR5 ;  /* 0x0000001fff047899 */ /* 0x000fe40008011605 */
[----:B------:R-:W-:Y:S02]  /*02f0*/  ULOP3.LUT UR28, UR13, 0x3, URZ, 0xc0, !UPT ;  /* 0x000000030d1c7892 */ /* 0x000fe4000f8ec0ff */
[----:B------:R-:W-:Y:S01]  /*0300*/  ULEA.HI UR4, UR5, UR4, URZ, 0x1e ;  /* 0x0000000405047291 */ /* 0x000fe2000f8ff0ff */
[----:B------:R-:W0:Y:S03]  /*0310*/  LDCU UR26, c[0x0][0x388] ;  /* 0x00007100ff1a77ac */ /* 0x000e260008000800 */
[----:B------:R-:W-:Y:S01]  /*0320*/  UIMAD UR9, UR4, 0x18, URZ ;  /* 0x00000018040978a4 */ /* 0x000fe2000f8e02ff */
[----:B------:R-:W1:Y:S03]  /*0330*/  LDCU.64 UR18, c[0x0][0x388] ;  /* 0x00007100ff1277ac */ /* 0x000e660008000a00 */
[----:B------:R-:W-:-:S02]  /*0340*/  UIADD3 UR12, UPT, UPT, UR11, -UR9, URZ ;  /* 0x800000090b0c7290 */ /* 0x000fc4000fffe0ff */
[----:B------:R-:W-:Y:S02]  /*0350*/  ULOP3.LUT UR11, UR13, 0xfffffffc, URZ, 0xc0, !UPT ;  /* 0xfffffffc0d0b7892 */ /* 0x000fe4000f8ec0ff */
[----:B------:R-:W-:Y:S02]  /*0360*/  ULOP3.LUT UR13, UR12, 0x7, URZ, 0xc0, !UPT ;  /* 0x000000070c0d7892 */ /* 0x000fe4000f8ec0ff */
[----:B------:R-:W-:Y:S01]  /*0370*/  UIADD3 UR29, UPT, UPT, UR12, -0x8, URZ ;  /* 0xfffffff80c1d7890 */ /* 0x000fe2000fffe0ff */
[----:B------:R-:W2:Y:S01]  /*0380*/  LDCU.64 UR20, c[0x0][0x380] ;  /* 0x00007000ff1477ac */ /* 0x000ea20008000a00 */
[----:B------:R-:W-:Y:S02]  /*0390*/  USEL UR27, UR22, URZ, UP0 ;  /* 0x000000ff161b7287 */ /* 0x000fe40008000000 */
[----:B------:R-:W-:Y:S02]  /*03a0*/  ULOP3.LUT UR12, UR12, 0x3, URZ, 0xc0, !UPT ;  /* 0x000000030c0c7892 */ /* 0x000fe4000f8ec0ff */
[----:B0--34-:R-:W-:-:S12]  /*03b0*/  UIADD3 UR13, UPT, UPT, UR13, -0x4, URZ ;  /* 0xfffffffc0d0d7890 */ /* 0x019fd8000fffe0ff */
.L_x_66:
[----:B------:R-:W0:Y:S01]  /*03c0*/  LDC.64 R4, c[0x0][0x390] ;  /* 0x0000e400ff047b82 */ /* 0x000e220000000a00 */
[----:B------:R-:W-:Y:S05]  /*03d0*/  YIELD ;  /* 0x0000000000007946 */ /* 0x000fea0003800000 */
[----:B0-----:R-:W-:-:S04]  /*03e0*/  IADD3 R6, P0, PT, R4, -0x1, RZ ;  /* 0xffffffff04067810 */ /* 0x001fc80007f1e0ff */
[----:B------:R-:W-:-:S04]  /*03f0*/  IADD3.X R5, PT, PT, R5, -0x1, RZ, P0, !PT ;  /* 0xffffffff05057810 */ /* 0x000fc800007fe4ff */
[----:B------:R-:W-:-:S13]  /*0400*/  ISETP.GE.AND P0, PT, R5, RZ, PT ;  /* 0x000000ff0500720c */ /* 0x000fda0003f06270 */
[----:B------:R-:W-:Y:S05]  /*0410*/  @!P0 BRA `(.L_x_1) ;  /* 0x0000002c00fc8947 */ /* 0x000fea0003800000 */
[----:B------:R-:W0:Y:S01]  /*0420*/  LDC R8, c[0x0][0x388] ;  /* 0x0000e200ff087b82 */ /* 0x000e220000000800 */
[----:B------:R-:W-:Y:S01]  /*0430*/  ISETP.GE.U32.AND P0, PT, R6, 0x7, PT ;  /* 0x000000070600780c */ /* 0x000fe20003f06070 */
[----:B------:R-:W-:Y:S02]  /*0440*/  IMAD.MOV.U32 R16, RZ, RZ, R2 ;  /* 0x000000ffff107224 */ /* 0x000fe400078e0002 */
[----:B------:R-:W-:Y:S01]  /*0450*/  IMAD.MOV.U32 R17, RZ, RZ, R3 ;  /* 0x000000ffff117224 */ /* 0x000fe200078e0003 */
[----:B------:R-:W-:-:S03]  /*0460*/  ISETP.GE.U32.AND.EX P0, PT, R5, RZ, PT, P0 ;  /* 0x000000ff0500720c */ /* 0x000fc60003f06100 */
[----:B------:R-:W3:Y:S10]  /*0470*/  LDC R7, c[0x0][0x38c] ;  /* 0x0000e300ff077b82 */ /* 0x000ef40000000800 */
[----:B------:R-:W-:Y:S05]  /*0480*/  @!P0 BRA `(.L_x_2) ;  /* 0x0000001800348947 */ /* 0x000fea0003800000 */
[----:B------:R-:W4:Y:S01]  /*0490*/  LDCU.64 UR4, c[0x0][0x390] ;  /* 0x00007200ff0477ac */ /* 0x000f220008000a00 */
[----:B------:R-:W-:Y:S01]  /*04a0*/  LOP3.LUT R6, R4, 0xfffffff8, RZ, 0xc0, !PT ;  /* 0xfffffff804067812 */ /* 0x000fe200078ec0ff */
[----:B----4-:R-:W-:Y:S02]  /*04b0*/  IMAD.U32 R5, RZ, RZ, UR5 ;  /* 0x00000005ff057e24 */ /* 0x010fe4000f8e00ff */
[----:B------:R-:W-:-:S07]  /*04c0*/  IMAD.U32 R0, RZ, RZ, UR4 ;  /* 0x00000004ff007e24 */ /* 0x000fce000f8e00ff */
.L_x_27:
[----:B------:R-:W-:Y:S01]  /*04d0*/  IMAD.U32 R13, RZ, RZ, UR25 ;  /* 0x00000019ff0d7e24 */ /* 0x000fe2000f8e00ff */
[----:B------:R-:W-:Y:S04]  /*04e0*/  BSSY.RECONVERGENT B1, `(.L_x_3) ;  /* 0x000002c000017945 */ /* 0x000fe80003800200 */
[----:B----4-:R-:W-:-:S04]  /*04f0*/  LOP3.LUT R9, R17, R13, RZ, 0xfc, !PT ;  /* 0x0000000d11097212 */ /* 0x010fc800078efcff */
[----:B------:R-:W-:-:S13]  /*0500*/  ISETP.NE.U32.AND P0, PT, R9, RZ, PT ;  /* 0x000000ff0900720c */ /* 0x000fda0003f05070 */
[----:B------:R-:W-:Y:S05]  /*0510*/  @P0 BRA `(.L_x_4) ;  /* 0x0000000000640947 */ /* 0x000fea0003800000 */
[----:B------:R-:W-:-:S04]  /*0520*/  IMAD.U32 R15, RZ, RZ, UR26 ;  /* 0x0000001aff0f7e24 */ /* 0x000fc8000f8e00ff */
[----:B------:R-:W4:Y:S01]  /*0530*/  I2F.U32.RP R9, R15 ;  /* 0x0000000f00097306 */ /* 0x000f220000209000 */
[----:B------:R-:W-:-:S07]  /*0540*/  ISETP.NE.U32.AND P2, PT, R15, RZ, PT ;  /* 0x000000ff0f00720c */ /* 0x000fce0003f45070 */
[----:B----4-:R-:W4:Y:S02]  /*0550*/  MUFU.RCP R9, R9 ;  /* 0x0000000900097308 */ /* 0x010f240000001000 */
[----:B----4-:R-:W-:Y:S01]  /*0560*/  IADD3 R10, PT, PT, R9, 0xffffffe, RZ ;  /* 0x0ffffffe090a7810 */ /* 0x010fe20007ffe0ff */
[----:B------:R-:W-:-:S05]  /*0570*/  IMAD.MOV.U32 R9, RZ, RZ, RZ ;  /* 0x000000ffff097224 */ /* 0x000fca00078e00ff */
[----:B------:R4:W5:Y:S02]  /*0580*/  F2I.FTZ.U32.TRUNC.NTZ R11, R10 ;  /* 0x0000000a000b7305 */ /* 0x000964000021f000 */
[----:B----4-:R-:W-:Y:S02]  /*0590*/  IMAD.MOV.U32 R10, RZ, RZ, RZ ;  /* 0x000000ffff0a7224 */ /* 0x010fe400078e00ff */
[----:B-----5:R-:W-:-:S04]  /*05a0*/  IMAD R12, R11, R15, RZ ;  /* 0x0000000f0b0c7224 */ /* 0x020fc800078e02ff */
[----:B------:R-:W-:-:S04]  /*05b0*/  IMAD.MOV R17, RZ, RZ, -R12 ;  /* 0x000000ffff117224 */ /* 0x000fc800078e0a0c */
[----:B------:R-:W-:-:S04]  /*05c0*/  IMAD.HI.U32 R11, R11, R17, R10 ;  /* 0x000000110b0b7227 */ /* 0x000fc800078e000a */
[----:B------:R-:W-:Y:S02]  /*05d0*/  IMAD.MOV.U32 R17, RZ, RZ, RZ ;  /* 0x000000ffff117224 */ /* 0x000fe400078e00ff */
[----:B------:R-:W-:-:S04]  /*05e0*/  IMAD.HI.U32 R11, R11, R16, RZ ;  /* 0x000000100b0b7227 */ /* 0x000fc800078e00ff */
[----:B------:R-:W-:-:S04]  /*05f0*/  IMAD.MOV R12, RZ, RZ, -R11 ;  /* 0x000000ffff0c7224 */ /* 0x000fc800078e0a0b */
[----:B------:R-:W-:-:S05]  /*0600*/  IMAD R12, R15, R12, R16 ;  /* 0x0000000c0f0c7224 */ /* 0x000fca00078e0210 */
[----:B------:R-:W-:-:S13]  /*0610*/  ISETP.GE.U32.AND P0, PT, R12, R15, PT ;  /* 0x0000000f0c00720c */ /* 0x000fda0003f06070 */
[----:B------:R-:W-:Y:S02]  /*0620*/  @P0 IMAD.IADD R12, R12, 0x1, -R15 ;  /* 0x000000010c0c0824 */ /* 0x000fe400078e0a0f */
[----:B------:R-:W-:-:S03]  /*0630*/  @P0 VIADD R11, R11, 0x1 ;  /* 0x000000010b0b0836 */ /* 0x000fc60000000000 */
[----:B------:R-:W-:-:S13]  /*0640*/  ISETP.GE.U32.AND P1, PT, R12, R15, PT ;  /* 0x0000000f0c00720c */ /* 0x000fda0003f26070 */
[----:B------:R-:W-:Y:S01]  /*0650*/  @P1 VIADD R11, R11, 0x1 ;  /* 0x000000010b0b1836 */ /* 0x000fe20000000000 */
[----:B------:R-:W-:-:S05]  /*0660*/  @!P2 LOP3.LUT R11, RZ, R15, RZ, 0x33, !PT ;  /* 0x0000000fff0ba212 */ /* 0x000fca00078e33ff */
[----:B------:R-:W-:-:S04]  /*0670*/  IMAD.MOV R10, RZ, RZ, -R11 ;  /* 0x000000ffff0a7224 */ /* 0x000fc800078e0a0b */
[----:B------:R-:W-:Y:S01]  /*0680*/  IMAD R10, R15, R10, R16 ;  /* 0x0000000a0f0a7224 */ /* 0x000fe200078e0210 */
[----:B------:R-:W-:Y:S01]  /*0690*/  MOV R16, R11 ;  /* 0x0000000b00107202 */ /* 0x000fe20000000f00 */
[----:B------:R-:W-:Y:S06]  /*06a0*/  BRA `(.L_x_5) ;  /* 0x00000000003c7947 */ /* 0x000fec0003800000 */
.L_x_4:
[----:B------:R-:W-:Y:S01]  /*06b0*/  IMAD.MOV.U32 R12, RZ, RZ, R16 ;  /* 0x000000ffff0c7224 */ /* 0x000fe200078e0010 */
[----:B------:R-:W-:Y:S01]  /*06c0*/  MOV R10, 0x6f0 ;  /* 0x000006f0000a7802 */ /* 0x000fe20000000f00 */
[----:B------:R-:W-:-:S07]  /*06d0*/  IMAD.MOV.U32 R19, RZ, RZ, R17 ;  /* 0x000000ffff137224 */ /* 0x000fce00078e0011 */
[----:B0123--:R-:W-:Y:S05]  /*06e0*/  CALL.REL.NOINC `($__internal_0_$__cuda_sm20_div_u64) ;  /* 0x0000005400d07944 */ /* 0x00ffea0003c00000 */
[----:B------:R-:W-:Y:S01]  /*06f0*/  IADD3 R9, P0, PT, RZ, -R11, RZ ;  /* 0x8000000bff097210 */ /* 0x000fe20007f1e0ff */
[----:B------:R-:W-:Y:S02]  /*0700*/  IMAD.U32 R15, RZ, RZ, UR18 ;  /* 0x00000012ff0f7e24 */ /* 0x000fe4000f8e00ff */
[----:B------:R-:W-:Y:S02]  /*0710*/  IMAD.U32 R13, RZ, RZ, UR19 ;  /* 0x00000013ff0d7e24 */ /* 0x000fe4000f8e00ff */
[----:B------:R-:W-:Y:S02]  /*0720*/  IMAD.X R10, RZ, RZ, ~R12, P0 ;  /* 0x000000ffff0a7224 */ /* 0x000fe400000e0e0c */
[----:B------:R-:W-:-:S04]  /*0730*/  IMAD.WIDE.U32 R16, R9, R15, R16 ;  /* 0x0000000f09107225 */ /* 0x000fc800078e0010 */
[----:B------:R-:W-:-:S04]  /*0740*/  IMAD R10, R10, R15, RZ ;  /* 0x0000000f0a0a7224 */ /* 0x000fc800078e02ff */
[----:B------:R-:W-:Y:S02]  /*0750*/  IMAD R9, R9, R13, R10 ;  /* 0x0000000d09097224 */ /* 0x000fe400078e020a */
[----:B------:R-:W-:Y:S01]  /*0760*/  IMAD.MOV.U32 R10, RZ, RZ, R16 ;  /* 0x000000ffff0a7224 */ /* 0x000fe200078e0010 */
[----:B------:R-:W-:Y:S01]  /*0770*/  MOV R16, R11 ;  /* 0x0000000b00107202 */ /* 0x000fe20000000f00 */
[----:B------:R-:W-:Y:S02]  /*0780*/  IMAD.IADD R9, R17, 0x1, R9 ;  /* 0x0000000111097824 */ /* 0x000fe400078e0209 */
[----:B------:R-:W-:-:S07]  /*0790*/  IMAD.MOV.U32 R17, RZ, RZ, R12 ;  /* 0x000000ffff117224 */ /* 0x000fce00078e000c */
.L_x_5:
[----:B-12---:R-:W-:Y:S05]  /*07a0*/  BSYNC.RECONVERGENT B1 ;  /* 0x0000000000017941 */ /* 0x006fea0003800200 */
.L_x_3:
[----:B------:R-:W-:-:S04]  /*07b0*/  IADD3 R10, P0, PT, R10, UR20, RZ ;  /* 0x000000140a0a7c10 */ /* 0x000fc8000ff1e0ff */
[----:B------:R-:W-:-:S05]  /*07c0*/  IADD3.X R11, PT, PT, R9, UR21, RZ, P0, !PT ;  /* 0x00000015090b7c10 */ /* 0x000fca00087fe4ff */
[----:B------:R-:W2:Y:S01]  /*07d0*/  LDG.E.U8 R10, desc[UR16][R10.64] ;  /* 0x000000100a0a7981 */ /* 0x000ea2000c1e1100 */
[----:B------:R-:W-:Y:S01]  /*07e0*/  IMAD.IADD R9, R1, 0x1, R0 ;  /* 0x0000000101097824 */ /* 0x000fe200078e0200 */
[----:B------:R-:W-:Y:S01]  /*07f0*/  LOP3.LUT R12, R17, R13, RZ, 0xfc, !PT ;  /* 0x0000000d110c7212 */ /* 0x000fe200078efcff */
[----:B------:R-:W-:Y:S03]  /*0800*/  BSSY.RECONVERGENT B1, `(.L_x_6) ;  /* 0x000002b000017945 */ /* 0x000fe60003800200 */
[----:B------:R-:W-:Y:S01]  /*0810*/  ISETP.NE.U32.AND P0, PT, R12, RZ, PT ;  /* 0x000000ff0c00720c */ /* 0x000fe20003f05070 */
[----:B--2---:R1:W-:-:S12]  /*0820*/  STL.U8 [R9+0x7f], R10 ;  /* 0x00007f0a09007387 */ /* 0x0043d80000100000 */
[----:B------:R-:W-:Y:S05]  /*0830*/  @P0 BRA `(.L_x_7) ;  /* 0x0000000000600947 */ /* 0x000fea0003800000 */
[----:B------:R-:W2:Y:S01]  /*0840*/  I2F.U32.RP R14, R15 ;  /* 0x0000000f000e7306 */ /* 0x000ea20000209000 */
[----:B------:R-:W-:Y:S01]  /*0850*/  ISETP.NE.U32.AND P2, PT, R15, RZ, PT ;  /* 0x000000ff0f00720c */ /* 0x000fe20003f45070 */
[----:B------:R-:W-:-:S06]  /*0860*/  IMAD.MOV.U32 R18, RZ, RZ, RZ ;  /* 0x000000ffff127224 */ /* 0x000fcc00078e00ff */
[----:B--2---:R-:W2:Y:S02]  /*0870*/  MUFU.RCP R14, R14 ;  /* 0x0000000e000e7308 */ /* 0x004ea40000001000 */
[----:B--2---:R-:W-:-:S06]  /*0880*/  VIADD R11, R14, 0xffffffe ;  /* 0x0ffffffe0e0b7836 */ /* 0x004fcc0000000000 */
[----:B------:R-:W1:Y:S02]  /*0890*/  F2I.FTZ.U32.TRUNC.NTZ R11, R11 ;  /* 0x0000000b000b7305 */ /* 0x000e64000021f000 */
[----:B-1----:R-:W-:-:S04]  /*08a0*/  IMAD.MOV R10, RZ, RZ, -R11 ;  /* 0x000000ffff0a7224 */ /* 0x002fc800078e0a0b */
[----:B------:R-:W-:Y:S02]  /*08b0*/  IMAD R17, R10, R15, RZ ;  /* 0x0000000f0a117224 */ /* 0x000fe400078e02ff */
[----:B------:R-:W-:-:S04]  /*08c0*/  IMAD.MOV.U32 R10, RZ, RZ, RZ ;  /* 0x000000ffff0a7224 */ /* 0x000fc800078e00ff */
[----:B------:R-:W-:-:S06]  /*08d0*/  IMAD.HI.U32 R17, R11, R17, R10 ;  /* 0x000000110b117227 */ /* 0x000fcc00078e000a */
[----:B------:R-:W-:-:S04]  /*08e0*/  IMAD.HI.U32 R10, R17, R16, RZ ;  /* 0x00000010110a7227 */ /* 0x000fc800078e00ff */
[----:B------:R-:W-:Y:S02]  /*08f0*/  IMAD.MOV R12, RZ, RZ, -R10 ;  /* 0x000000ffff0c7224 */ /* 0x000fe400078e0a0a */
[----:B------:R-:W-:Y:S02]  /*0900*/  IMAD.MOV.U32 R17, RZ, RZ, RZ ;  /* 0x000000ffff117224 */ /* 0x000fe400078e00ff */
[----:B------:R-:W-:-:S05]  /*0910*/  IMAD R12, R15, R12, R16 ;  /* 0x0000000c0f0c7224 */ /* 0x000fca00078e0210 */
[----:B------:R-:W-:-:S13]  /*0920*/  ISETP.GE.U32.AND P0, PT, R12, R15, PT ;  /* 0x0000000f0c00720c */ /* 0x000fda0003f06070 */
[----:B------:R-:W-:Y:S02]  /*0930*/  @P0 IMAD.IADD R12, R12, 0x1, -R15 ;  /* 0x000000010c0c0824 */ /* 0x000fe400078e0a0f */
[----:B------:R-:W-:-:S03]  /*0940*/  @P0 VIADD R10, R10, 0x1 ;  /* 0x000000010a0a0836 */ /* 0x000fc60000000000 */
[----:B------:R-:W-:-:S13]  /*0950*/  ISETP.GE.U32.AND P1, PT, R12, R15, PT ;  /* 0x0000000f0c00720c */ /* 0x000fda0003f26070 */
[----:B------:R-:W-:Y:S02]  /*0960*/  @P1 IADD3 R10, PT, PT, R10, 0x1, RZ ;  /* 0x000000010a0a1810 */ /* 0x000fe40007ffe0ff */
[----:B------:R-:W-:-:S05]  /*0970*/  @!P2 LOP3.LUT R10, RZ, R15, RZ, 0x33, !PT ;  /* 0x0000000fff0aa212 */ /* 0x000fca00078e33ff */
[----:B------:R-:W-:-:S04]  /*0980*/  IMAD.MOV R14, RZ, RZ, -R10 ;  /* 0x000000ffff0e7224 */ /* 0x000fc800078e0a0a */
[----:B------:R-:W-:Y:S02]  /*0990*/  IMAD R14, R15, R14, R16 ;  /* 0x0000000e0f0e7224 */ /* 0x000fe400078e0210 */
[----:B------:R-:W-:Y:S01]  /*09a0*/  IMAD.MOV.U32 R16, RZ, RZ, R10 ;  /* 0x000000ffff107224 */ /* 0x000fe200078e000a */
[----:B------:R-:W-:Y:S06]  /*09b0*/  BRA `(.L_x_8) ;  /* 0x00000000003c7947 */ /* 0x000fec0003800000 */
.L_x_7:
[----:B------:R-:W-:Y:S01]  /*09c0*/  IMAD.MOV.U32 R12, RZ, RZ, R16 ;  /* 0x000000ffff0c7224 */ /* 0x000fe200078e0010 */
[----:B-1----:R-:W-:Y:S01]  /*09d0*/  MOV R10, 0xa00 ;  /* 0x00000a00000a7802 */ /* 0x002fe20000000f00 */
[----:B------:R-:W-:-:S07]  /*09e0*/  IMAD.MOV.U32 R19, RZ, RZ, R17 ;  /* 0x000000ffff137224 */ /* 0x000fce00078e0011 */
[----:B0--3--:R-:W-:Y:S05]  /*09f0*/  CALL.REL.NOINC `($__internal_0_$__cuda_sm20_div_u64) ;  /* 0x00000054000c7944 */ /* 0x009fea0003c00000 */
[----:B------:R-:W-:Y:S01]  /*0a00*/  IADD3 R10, P0, PT, RZ, -R11, RZ ;  /* 0x8000000bff0a7210 */ /* 0x000fe20007f1e0ff */
[----:B------:R-:W-:Y:S01]  /*0a10*/  IMAD.U32 R15, RZ, RZ, UR18 ;  /* 0x00000012ff0f7e24 */ /* 0x000fe2000f8e00ff */
[----:B------:R-:W-:-:S03]  /*0a20*/  MOV R13, UR19 ;  /* 0x00000013000d7c02 */ /* 0x000fc60008000f00 */
[----:B------:R-:W-:Y:S02]  /*0a30*/  IMAD.X R14, RZ, RZ, ~R12, P0 ;  /* 0x000000ffff0e7224 */ /* 0x000fe400000e0e0c */
[----:B------:R-:W-:-:S04]  /*0a40*/  IMAD.WIDE.U32 R16, R10, R15, R16 ;  /* 0x0000000f0a107225 */ /* 0x000fc800078e0010 */
[----:B------:R-:W-:-:S04]  /*0a50*/  IMAD R14, R14, R15, RZ ;  /* 0x0000000f0e0e7224 */ /* 0x000fc800078e02ff */
[----:B------:R-:W-:Y:S02]  /*0a60*/  IMAD R19, R10, R13, R14 ;  /* 0x0000000d0a137224 */ /* 0x000fe400078e020e */
[----:B------:R-:W-:Y:S02]  /*0a70*/  IMAD.MOV.U32 R14, RZ, RZ, R16 ;  /* 0x000000ffff0e7224 */ /* 0x000fe400078e0010 */
[----:B------:R-:W-:Y:S02]  /*0a80*/  IMAD.IADD R18, R19, 0x1, R17 ;  /* 0x0000000113127824 */ /* 0x000fe400078e0211 */
[----:B------:R-:W-:Y:S02]  /*0a90*/  IMAD.MOV.U32 R16, RZ, RZ, R11 ;  /* 0x000000ffff107224 */ /* 0x000fe400078e000b */
[----:B------:R-:W-:-:S07]  /*0aa0*/  IMAD.MOV.U32 R17, RZ, RZ, R12 ;  /* 0x000000ffff117224 */ /* 0x000fce00078e000c */
.L_x_8:
[----:B------:R-:W-:Y:S05]  /*0ab0*/  BSYNC.RECONVERGENT B1 ;  /* 0x0000000000017941 */ /* 0x000fea0003800200 */
.L_x_6:
[----:B------:R-:W-:-:S04]  /*0ac0*/  IADD3 R10, P0, PT, R14, UR20, RZ ;  /* 0x000000140e0a7c10 */ /* 0x000fc8000ff1e0ff */
[----:B------:R-:W-:-:S05]  /*0ad0*/  IADD3.X R11, PT, PT, R18, UR21, RZ, P0, !PT ;  /* 0x00000015120b7c10 */ /* 0x000fca00087fe4ff */
[----:B------:R-:W2:Y:S01]  /*0ae0*/  LDG.E.U8 R10, desc[UR16][R10.64] ;  /* 0x000000100a0a7981 */ /* 0x000ea2000c1e1100 */
        /* <DEDUP_REMOVED lines=20> */
[----:B------:R-:W-:Y:S01]  /*0c30*/  @P0 IADD3 R12, PT, PT, R12, -R15, RZ ;  /* 0x8000000f0c0c0210 */ /* 0x000fe20007ffe0ff */
[----:B------:R-:W-:-:S03]  /*0c40*/  @P0 VIADD R10, R10, 0x1 ;  /* 0x000000010a0a0836 */ /* 0x000fc60000000000 */
[----:B------:R-:W-:-:S13]  /*0c50*/  ISETP.GE.U32.AND P1, PT, R12, R15, PT ;  /* 0x0000000f0c00720c */ /* 0x000fda0003f26070 */
[----:B------:R-:W-:Y:S01]  /*0c60*/  @P1 VIADD R10, R10, 0x1 ;  /* 0x000000010a0a1836 */ /* 0x000fe20000000000 */
[----:B------:R-:W-:-:S05]  /*0c70*/  @!P2 LOP3.LUT R10, RZ, R15, RZ, 0x33, !PT ;  /* 0x0000000fff0aa212 */ /* 0x000fca00078e33ff */
[----:B------:R-:W-:-:S04]  /*0c80*/  IMAD.MOV R14, RZ, RZ, -R10 ;  /* 0x000000ffff0e7224 */ /* 0x000fc800078e0a0a */
[----:B------:R-:W-:Y:S02]  /*0c90*/  IMAD R14, R15, R14, R16 ;  /* 0x0000000e0f0e7224 */ /* 0x000fe400078e0210 */
[----:B------:R-:W-:Y:S01]  /*0ca0*/  IMAD.MOV.U32 R16, RZ, RZ, R10 ;  /* 0x000000ffff107224 */ /* 0x000fe200078e000a */
[----:B------:R-:W-:Y:S06]  /*0cb0*/  BRA `(.L_x_11) ;  /* 0x00000000003c7947 */ /* 0x000fec0003800000 */
.L_x_10:
        /* <DEDUP_REMOVED lines=15> */
.L_x_11:
[----:B------:R-:W-:Y:S05]  /*0db0*/  BSYNC.RECONVERGENT B1 ;  /* 0x0000000000017941 */ /* 0x000fea0003800200 */
.L_x_9:
        /* <DEDUP_REMOVED lines=16> */
[----:B------:R-:W-:-:S05]  /*0ec0*/  HFMA2 R10, -RZ, RZ, 0, 0 ;  /* 0x00000000ff0a7431 */ /* 0x000fca00000001ff */
        /* <DEDUP_REMOVED lines=15> */
.L_x_13:
[----:B------:R-:W-:Y:S01]  /*0fc0*/  MOV R12, R16 ;  /* 0x00000010000c7202 */ /* 0x000fe20000000f00 */
[----:B------:R-:W-:Y:S01]  /*0fd0*/  IMAD.MOV.U32 R19, RZ, RZ, R17 ;  /* 0x000000ffff137224 */ /* 0x000fe200078e0011 */
[----:B-1----:R-:W-:-:S07]  /*0fe0*/  MOV R10, 0x1000 ;  /* 0x00001000000a7802 */ /* 0x002fce0000000f00 */
[----:B0--3--:R-:W-:Y:S05]  /*0ff0*/  CALL.REL.NOINC `($__internal_0_$__cuda_sm20_div_u64) ;  /* 0x0000004c008c7944 */ /* 0x009fea0003c00000 */
[----:B------:R-:W-:Y:S01]  /*1000*/  IADD3 R10, P0, PT, RZ, -R11, RZ ;  /* 0x8000000bff0a7210 */ /* 0x000fe20007f1e0ff */
[----:B------:R-:W-:Y:S02]  /*1010*/  IMAD.U32 R15, RZ, RZ, UR18 ;  /* 0x00000012ff0f7e24 */ /* 0x000fe4000f8e00ff */
[----:B------:R-:W-:Y:S02]  /*1020*/  IMAD.U32 R13, RZ, RZ, UR19 ;  /* 0x00000013ff0d7e24 */ /* 0x000fe4000f8e00ff */
        /* <DEDUP_REMOVED lines=8> */
.L_x_14:
[----:B------:R-:W-:Y:S05]  /*10b0*/  BSYNC.RECONVERGENT B1 ;  /* 0x0000000000017941 */ /* 0x000fea0003800200 */
.L_x_12:
        /* <DEDUP_REMOVED lines=12> */
[----:B--2---:R-:W-:-:S06]  /*1180*/  IADD3 R11, PT, PT, R14, 0xffffffe, RZ ;  /* 0x0ffffffe0e0b7810 */ /* 0x004fcc0007ffe0ff */
        /* <DEDUP_REMOVED lines=19> */
.L_x_16:
[----:B------:R-:W-:Y:S01]  /*12c0*/  IMAD.MOV.U32 R12, RZ, RZ, R16 ;  /* 0x000000ffff0c7224 */ /* 0x000fe200078e0010 */
[----:B-1----:R-:W-:Y:S01]  /*12d0*/  MOV R10, 0x1300 ;  /* 0x00001300000a7802 */ /* 0x002fe20000000f00 */
[----:B------:R-:W-:-:S07]  /*12e0*/  IMAD.MOV.U32 R19, RZ, RZ, R17 ;  /* 0x000000ffff137224 */ /* 0x000fce00078e0011 */
        /* <DEDUP_REMOVED lines=12> */
.L_x_17:
[----:B------:R-:W-:Y:S05]  /*13b0*/  BSYNC.RECONVERGENT B1 ;  /* 0x0000000000017941 */ /* 0x000fea0003800200 */
.L_x_15:
        /* <DEDUP_REMOVED lines=27> */
[----:B------:R-:W-:-:S04]  /*1570*/  @!P2 LOP3.LUT R10, RZ, R15, RZ, 0x33, !PT ;  /* 0x0000000fff0aa212 */ /* 0x000fc800078e33ff */
[----:B------:R-:W-:-:S05]  /*1580*/  IADD3 R14, PT, PT, -R10, RZ, RZ ;  /* 0x000000ff0a0e7210 */ /* 0x000fca0007ffe1ff */
[----:B------:R-:W-:Y:S02]  /*1590*/  IMAD R14, R15, R14, R16 ;  /* 0x0000000e0f0e7224 */ /* 0x000fe400078e0210 */
[----:B------:R-:W-:Y:S01]  /*15a0*/  IMAD.MOV.U32 R16, RZ, RZ, R10 ;  /* 0x000000ffff107224 */ /* 0x000fe200078e000a */
[----:B------:R-:W-:Y:S06]  /*15b0*/  BRA `(.L_x_20) ;  /* 0x00000000003c7947 */ /* 0x000fec0003800000 */
.L_x_19:
        /* <DEDUP_REMOVED lines=10> */
[----:B------:R-:W-:Y:S01]  /*1660*/  IMAD R19, R10, R13, R14 ;  /* 0x0000000d0a137224 */ /* 0x000fe200078e020e */
[----:B------:R-:W-:Y:S01]  /*1670*/  MOV R14, R16 ;  /* 0x00000010000e7202 */ /* 0x000fe20000000f00 */
[----:B------:R-:W-:Y:S02]  /*1680*/  IMAD.MOV.U32 R16, RZ, RZ, R11 ;  /* 0x000000ffff107224 */ /* 0x000fe400078e000b */
[----:B------:R-:W-:Y:S02]  /*1690*/  IMAD.IADD R18, R19, 0x1, R17 ;  /* 0x0000000113127824 */ /* 0x000fe400078e0211 */
[----:B------:R-:W-:-:S07]  /*16a0*/  IMAD.MOV.U32 R17, RZ, RZ, R12 ;  /* 0x000000ffff117224 */ /* 0x000fce00078e000c */
.L_x_20:
[----:B------:R-:W-:Y:S05]  /*16b0*/  BSYNC.RECONVERGENT B1 ;  /* 0x0000000000017941 */ /* 0x000fea0003800200 */
.L_x_18:
        /* <DEDUP_REMOVED lines=23> */
[----:B------:R-:W-:Y:S01]  /*1830*/  @P0 IMAD.IADD R12, R12, 0x1, -R15 ;  /* 0x000000010c0c0824 */ /* 0x000fe200078e0a0f */
[----:B------:R-:W-:-:S04]  /*1840*/  @P0 IADD3 R10, PT, PT, R10, 0x1, RZ ;  /* 0x000000010a0a0810 */ /* 0x000fc80007ffe0ff */
[----:B------:R-:W-:-:S13]  /*1850*/  ISETP.GE.U32.AND P1, PT, R12, R15, PT ;  /* 0x0000000f0c00720c */ /* 0x000fda0003f26070 */
[----:B------:R-:W-:Y:S01]  /*1860*/  @P1 VIADD R10, R10, 0x1 ;  /* 0x000000010a0a1836 */ /* 0x000fe20000000000 */
[----:B------:R-:W-:-:S05]  /*1870*/  @!P2 LOP3.LUT R10, RZ, R15, RZ, 0x33, !PT ;  /* 0x0000000fff0aa212 */ /* 0x000fca00078e33ff */
[----:B------:R-:W-:-:S04]  /*1880*/  IMAD.MOV R14, RZ, RZ, -R10 ;  /* 0x000000ffff0e7224 */ /* 0x000fc800078e0a0a */
[----:B------:R-:W-:Y:S02]  /*1890*/  IMAD R14, R15, R14, R16 ;  /* 0x0000000e0f0e7224 */ /* 0x000fe400078e0210 */
[----:B------:R-:W-:Y:S01]  /*18a0*/  IMAD.MOV.U32 R16, RZ, RZ, R10 ;  /* 0x000000ffff107224 */ /* 0x000fe200078e000a */
[----:B------:R-:W-:Y:S06]  /*18b0*/  BRA `(.L_x_23) ;  /* 0x00000000003c7947 */ /* 0x000fec0003800000 */
.L_x_22:
[----:B------:R-:W-:Y:S01]  /*18c0*/  IMAD.MOV.U32 R12, RZ, RZ, R16 ;  /* 0x000000ffff0c7224 */ /* 0x000fe200078e0010 */
[----:B-1----:R-:W-:Y:S01]  /*18d0*/  MOV R10, 0x1900 ;  /* 0x00001900000a7802 */ /* 0x002fe20000000f00 */
[----:B------:R-:W-:-:S07]  /*18e0*/  IMAD.MOV.U32 R19, RZ, RZ, R17 ;  /* 0x000000ffff137224 */ /* 0x000fce00078e0011 */
[----:B0--3--:R-:W-:Y:S05]  /*18f0*/  CALL.REL.NOINC `($__internal_0_$__cuda_sm20_div_u64) ;  /* 0x00000044004c7944 */ /* 0x009fea0003c00000 */
[----:B------:R-:W-:Y:S01]  /*1900*/  IADD3 R10, P0, PT, RZ, -R11, RZ ;  /* 0x8000000bff0a7210 */ /* 0x000fe20007f1e0ff */
[----:B------:R-:W-:Y:S02]  /*1910*/  IMAD.U32 R15, RZ, RZ, UR18 ;  /* 0x00000012ff0f7e24 */ /* 0x000fe4000f8e00ff */
[----:B------:R-:W-:Y:S01]  /*1920*/  IMAD.U32 R13, RZ, RZ, UR19 ;  /* 0x00000013ff0d7e24 */ /* 0x000fe2000f8e00ff */
[----:B------:R-:W-:Y:S01]  /*1930*/  IADD3.X R14, PT, PT, RZ, ~R12, RZ, P0, !PT ;  /* 0x8000000cff0e7210 */ /* 0x000fe200007fe4ff */
[----:B------:R-:W-:-:S04]  /*1940*/  IMAD.WIDE.U32 R16, R10, R15, R16 ;  /* 0x0000000f0a107225 */ /* 0x000fc800078e0010 */
[----:B------:R-:W-:-:S04]  /*1950*/  IMAD R14, R14, R15, RZ ;  /* 0x0000000f0e0e7224 */ /* 0x000fc800078e02ff */
[----:B------:R-:W-:Y:S02]  /*1960*/  IMAD R19, R10, R13, R14 ;  /* 0x0000000d0a137224 */ /* 0x000fe400078e020e */
[----:B------:R-:W-:Y:S02]  /*1970*/  IMAD.MOV.U32 R14, RZ, RZ, R16 ;  /* 0x000000ffff0e7224 */ /* 0x000fe400078e0010 */
[----:B------:R-:W-:Y:S02]  /*1980*/  IMAD.IADD R18, R19, 0x1, R17 ;  /* 0x0000000113127824 */ /* 0x000fe400078e0211 */
[----:B------:R-:W-:Y:S02]  /*1990*/  IMAD.MOV.U32 R16, RZ, RZ, R11 ;  /* 0x000000ffff107224 */ /* 0x000fe400078e000b */
[----:B------:R-:W-:-:S07]  /*19a0*/  IMAD.MOV.U32 R17, RZ, RZ, R12 ;  /* 0x000000ffff117224 */ /* 0x000fce00078e000c */
.L_x_23:
[----:B------:R-:W-:Y:S05]  /*19b0*/  BSYNC.RECONVERGENT B1 ;  /* 0x0000000000017941 */ /* 0x000fea0003800200 */
.L_x_21:
        /* <DEDUP_REMOVED lines=9> */
[----:B------:R-:W-:-:S07]  /*1a50*/  ISETP.NE.U32.AND P2, PT, R15, RZ, PT ;  /* 0x000000ff0f00720c */ /* 0x000fce0003f45070 */
[----:B--2---:R-:W2:Y:S02]  /*1a60*/  MUFU.RCP R13, R13 ;  /* 0x0000000d000d7308 */ /* 0x004ea40000001000 */
[----:B--2---:R-:W-:-:S06]  /*1a70*/  VIADD R11, R13, 0xffffffe ;  /* 0x0ffffffe0d0b7836 */ /* 0x004fcc0000000000 */
[----:B------:R-:W1:Y:S02]  /*1a80*/  F2I.FTZ.U32.TRUNC.NTZ R11, R11 ;  /* 0x0000000b000b7305 */ /* 0x000e64000021f000 */
[----:B-1----:R-:W-:-:S04]  /*1a90*/  IMAD.MOV R10, RZ, RZ, -R11 ;  /* 0x000000ffff0a7224 */ /* 0x002fc800078e0a0b */
[----:B------:R-:W-:Y:S02]  /*1aa0*/  IMAD R17, R10, R15, RZ ;  /* 0x0000000f0a117224 */ /* 0x000fe400078e02ff */
[----:B------:R-:W-:-:S04]  /*1ab0*/  IMAD.MOV.U32 R10, RZ, RZ, RZ ;  /* 0x000000ffff0a7224 */ /* 0x000fc800078e00ff */
[----:B------:R-:W-:-:S04]  /*1ac0*/  IMAD.HI.U32 R17, R11, R17, R10 ;  /* 0x000000110b117227 */ /* 0x000fc800078e000a */
[----:B------:R-:W-:Y:S02]  /*1ad0*/  IMAD.MOV.U32 R11, RZ, RZ, RZ ;  /* 0x000000ffff0b7224 */ /* 0x000fe400078e00ff */
[----:B------:R-:W-:-:S04]  /*1ae0*/  IMAD.HI.U32 R10, R17, R16, RZ ;  /* 0x00000010110a7227 */ /* 0x000fc800078e00ff */
[----:B------:R-:W-:Y:S01]  /*1af0*/  IMAD.MOV.U32 R17, RZ, RZ, RZ ;  /* 0x000000ffff117224 */ /* 0x000fe200078e00ff */
[----:B------:R-:W-:-:S05]  /*1b00*/  IADD3 R12, PT, PT, -R10, RZ, RZ ;  /* 0x000000ff0a0c7210 */ /* 0x000fca0007ffe1ff */
        /* <DEDUP_REMOVED lines=11> */
.L_x_25:
[----:B------:R-:W-:Y:S01]  /*1bc0*/  IMAD.MOV.U32 R12, RZ, RZ, R16 ;  /* 0x000000ffff0c7224 */ /* 0x000fe200078e0010 */
[----:B------:R-:W-:Y:S02]  /*1bd0*/  MOV R19, R17 ;  /* 0x0000001100137202 */ /* 0x000fe40000000f00 */
[----:B-1----:R-:W-:-:S07]  /*1be0*/  MOV R10, 0x1c00 ;  /* 0x00001c00000a7802 */ /* 0x002fce0000000f00 */
[----:B0--3--:R-:W-:Y:S05]  /*1bf0*/  CALL.REL.NOINC `($__internal_0_$__cuda_sm20_div_u64) ;  /* 0x00000040008c7944 */ /* 0x009fea0003c00000 */
[----:B------:R-:W-:Y:S01]  /*1c00*/  IADD3 R13, P0, PT, RZ, -R11, RZ ;  /* 0x8000000bff0d7210 */ /* 0x000fe20007f1e0ff */
[----:B------:R-:W-:Y:S02]  /*1c10*/  IMAD.MOV.U32 R14, RZ, RZ, R16 ;  /* 0x000000ffff0e7224 */ /* 0x000fe400078e0010 */
[----:B------:R-:W-:Y:S02]  /*1c20*/  IMAD.MOV.U32 R15, RZ, RZ, R17 ;  /* 0x000000ffff0f7224 */ /* 0x000fe400078e0011 */
[----:B------:R-:W-:Y:S02]  /*1c30*/  IMAD.X R10, RZ, RZ, ~R12, P0 ;  /* 0x000000ffff0a7224 */ /* 0x000fe400000e0e0c */
[----:B------:R-:W-:-:S04]  /*1c40*/  IMAD.WIDE.U32 R14, R13, UR18, R14 ;  /* 0x000000120d0e7c25 */ /* 0x000fc8000f8e000e */
[----:B------:R-:W-:Y:S02]  /*1c50*/  IMAD R10, R10, UR18, RZ ;  /* 0x000000120a0a7c24 */ /* 0x000fe4000f8e02ff */
[----:B------:R-:W-:Y:S02]  /*1c60*/  IMAD.MOV.U32 R16, RZ, RZ, R11 ;  /* 0x000000ffff107224 */ /* 0x000fe400078e000b */
[----:B------:R-:W-:Y:S02]  /*1c70*/  IMAD R13, R13, UR19, R10 ;  /* 0x000000130d0d7c24 */ /* 0x000fe4000f8e020a */
[----:B------:R-:W-:Y:S02]  /*1c80*/  IMAD.MOV.U32 R17, RZ, RZ, R12 ;  /* 0x000000ffff117224 */ /* 0x000fe400078e000c */
[----:B------:R-:W-:-:S07]  /*1c90*/  IMAD.IADD R11, R13, 0x1, R15 ;  /* 0x000000010d0b7824 */ /* 0x000fce00078e020f */
.L_x_26:
[----:B------:R-:W-:Y:S05]  /*1ca0*/  BSYNC.RECONVERGENT B1 ;  /* 0x0000000000017941 */ /* 0x000fea0003800200 */
.L_x_24:
[----:B------:R-:W-:-:S04]  /*1cb0*/  IADD3 R10, P0, PT, R14, UR20, RZ ;  /* 0x000000140e0a7c10 */ /* 0x000fc8000ff1e0ff */
[----:B------:R-:W-:-:S05]  /*1cc0*/  IADD3.X R11, PT, PT, R11, UR21, RZ, P0, !PT ;  /* 0x000000150b0b7c10 */ /* 0x000fca00087fe4ff */
[----:B------:R-:W2:Y:S01]  /*1cd0*/  LDG.E.U8 R10, desc[UR16][R10.64] ;  /* 0x000000100a0a7981 */ /* 0x000ea2000c1e1100 */
[----:B------:R-:W-:Y:S01]  /*1ce0*/  IADD3 R6, P0, PT, R6, -0x8, RZ ;  /* 0xfffffff806067810 */ /* 0x000fe20007f1e0ff */
[----:B------:R-:W-:-:S03]  /*1cf0*/  VIADD R0, R0, 0xfffffff8 ;  /* 0xfffffff800007836 */ /* 0x000fc60000000000 */
[----:B------:R-:W-:Y:S02]  /*1d00*/  IADD3.X R5, PT, PT, R5, -0x1, RZ, P0, !PT ;  /* 0xffffffff05057810 */ /* 0x000fe400007fe4ff */
[----:B------:R-:W-:-:S04]  /*1d10*/  ISETP.NE.U32.AND P0, PT, R6, RZ, PT ;  /* 0x000000ff0600720c */ /* 0x000fc80003f05070 */
[----:B------:R-:W-:Y:S01]  /*1d20*/  ISETP.NE.AND.EX P0, PT, R5, RZ, PT, P0 ;  /* 0x000000ff0500720c */ /* 0x000fe20003f05300 */
[----:B--2---:R4:W-:-:S12]  /*1d30*/  STL.U8 [R9+0x78], R10 ;  /* 0x0000780a09007387 */ /* 0x0049d80000100000 */
[----:B------:R-:W-:Y:S05]  /*1d40*/  @P0 BRA `(.L_x_27) ;  /* 0xffffffe400e00947 */ /* 0x000fea000383ffff */
[----:B------:R-:W-:-:S07]  /*1d50*/  VIADD R6, R0, 0xffffffff ;  /* 0xffffffff00067836 */ /* 0x000fce0000000000 */
.L_x_2:
[----:B------:R-:W-:-:S04]  /*1d60*/  UISETP.NE.U32.AND UP0, UPT, UR23, URZ, UPT ;  /* 0x000000ff1700728c */ /* 0x000fc8000bf05070 */
[----:B------:R-:W-:-:S09]  /*1d70*/  UISETP.NE.AND.EX UP0, UPT, URZ, URZ, UPT, UP0 ;  /* 0x000000ffff00728c */ /* 0x000fd2000bf05300 */
[----:B------:R-:W-:Y:S05]  /*1d80*/  BRA.U !UP0, `(.L_x_1) ;  /* 0x0000001508a07547 */ /* 0x000fea000b800000 */
[----:B------:R-:W-:-:S04]  /*1d90*/  UIADD3 UR4, UP0, UPT, UR23, -0x1, URZ ;  /* 0xffffffff17047890 */ /* 0x000fc8000ff1e0ff */
[----:B------:R-:W-:Y:S02]  /*1da0*/  UIADD3.X UR5, UPT, UPT, URZ, -0x1, URZ, UP0, !UPT ;  /* 0xffffffffff057890 */ /* 0x000fe400087fe4ff */
[----:B------:R-:W-:-:S04]  /*1db0*/  UISETP.GE.U32.AND UP0, UPT, UR4, 0x3, UPT ;  /* 0x000000030400788c */ /* 0x000fc8000bf06070 */
[----:B------:R-:W-:-:S09]  /*1dc0*/  UISETP.GE.U32.AND.EX UP0, UPT, UR5, URZ, UPT, UP0 ;  /* 0x000000ff0500728c */ /* 0x000fd2000bf06100 */
[----:B------:R-:W-:Y:S05]  /*1dd0*/  BRA.U !UP0, `(.L_x_28) ;  /* 0x0000000d08387547 */ /* 0x000fea000b800000 */
[----:B------:R-:W5:Y:S01]  /*1de0*/  LDCU UR4, c[0x0][0x38c] ;  /* 0x00007180ff0477ac */ /* 0x000f620008000800 */
[----:B------:R-:W-:Y:S01]  /*1df0*/  BSSY.RECONVERGENT B1, `(.L_x_29) ;  /* 0x000002e000017945 */ /* 0x000fe20003800200 */
[----:B-----5:R-:W-:-:S04]  /*1e00*/  MOV R5, UR4 ;  /* 0x0000000400057c02 */ /* 0x020fc80008000f00 */
[----:B------:R-:W-:-:S04]  /*1e10*/  LOP3.LUT R0, R17, R5, RZ, 0xfc, !PT ;  /* 0x0000000511007212 */ /* 0x000fc800078efcff */
[----:B------:R-:W-:-:S13]  /*1e20*/  ISETP.NE.U32.AND P0, PT, R0, RZ, PT ;  /* 0x000000ff0000720c */ /* 0x000fda0003f05070 */
[----:B------:R-:W-:Y:S05]  /*1e30*/  @P0 BRA `(.L_x_30) ;  /* 0x0000000000680947 */ /* 0x000fea0003800000 */
[----:B------:R-:W5:Y:S01]  /*1e40*/  LDCU UR4, c[0x0][0x388] ;  /* 0x00007100ff0477ac */ /* 0x000f620008000800 */
[----:B----4-:R-:W-:Y:S02]  /*1e50*/  IMAD.MOV.U32 R10, RZ, RZ, RZ ;  /* 0x000000ffff0a7224 */ /* 0x010fe400078e00ff */
[----:B------:R-:W-:Y:S02]  /*1e60*/  IMAD.MOV.U32 R17, RZ, RZ, RZ ;  /* 0x000000ffff117224 */ /* 0x000fe400078e00ff */
[----:B-----5:R-:W-:-:S04]  /*1e70*/  IMAD.U32 R9, RZ, RZ, UR4 ;  /* 0x00000004ff097e24 */ /* 0x020fc8000f8e00ff */
[----:B------:R-:W4:Y:S01]  /*1e80*/  I2F.U32.RP R12, R9 ;  /* 0x00000009000c7306 */ /* 0x000f220000209000 */
[----:B------:R-:W-:-:S07]  /*1e90*/  ISETP.NE.U32.AND P2, PT, R9, RZ, PT ;  /* 0x000000ff0900720c */ /* 0x000fce0003f45070 */
[----:B----4-:R-:W4:Y:S02]  /*1ea0*/  MUFU.RCP R12, R12 ;  /* 0x0000000c000c7308 */ /* 0x010f240000001000 */
[----:B----4-:R-:W-:-:S06]  /*1eb0*/  VIADD R11, R12, 0xffffffe ;  /* 0x0ffffffe0c0b7836 */ /* 0x010fcc0000000000 */
[----:B------:R-:W4:Y:S02]  /*1ec0*/  F2I.FTZ.U32.TRUNC.NTZ R11, R11 ;  /* 0x0000000b000b7305 */ /* 0x000f24000021f000 */
[----:B----4-:R-:W-:-:S04]  /*1ed0*/  IMAD R0, R11, R9, RZ ;  /* 0x000000090b007224 */ /* 0x010fc800078e02ff */
[----:B------:R-:W-:-:S04]  /*1ee0*/  IMAD.MOV R13, RZ, RZ, -R0 ;  /* 0x000000ffff0d7224 */ /* 0x000fc800078e0a00 */
        /* <DEDUP_REMOVED lines=15> */
.L_x_30:
[----:B------:R-:W-:Y:S01]  /*1fe0*/  IMAD.MOV.U32 R12, RZ, RZ, R16 ;  /* 0x000000ffff0c7224 */ /* 0x000fe200078e0010 */
[----:B----4-:R-:W-:Y:S01]  /*1ff0*/  MOV R10, 0x2020 ;  /* 0x00002020000a7802 */ /* 0x010fe20000000f00 */
[----:B------:R-:W-:-:S07]  /*2000*/  IMAD.MOV.U32 R19, RZ, RZ, R17 ;  /* 0x000000ffff137224 */ /* 0x000fce00078e0011 */
[----:B0123--:R-:W-:Y:S05]  /*2010*/  CALL.REL.NOINC `($__internal_0_$__cuda_sm20_div_u64) ;  /* 0x0000003c00847944 */ /* 0x00ffea0003c00000 */
[----:B------:R-:W0:Y:S01]  /*2020*/  LDCU.64 UR4, c[0x0][0x388] ;  /* 0x00007100ff0477ac */ /* 0x000e220008000a00 */
[----:B------:R-:W-:-:S05]  /*2030*/  IADD3 R0, P0, PT, RZ, -R11, RZ ;  /* 0x8000000bff007210 */ /* 0x000fca0007f1e0ff */
[----:B------:R-:W-:Y:S02]  /*2040*/  IMAD.X R10, RZ, RZ, ~R12, P0 ;  /* 0x000000ffff0a7224 */ /* 0x000fe400000e0e0c */
[----:B0-----:R-:W-:Y:S02]  /*2050*/  IMAD.U32 R9, RZ, RZ, UR4 ;  /* 0x00000004ff097e24 */ /* 0x001fe4000f8e00ff */
[----:B------:R-:W-:Y:S02]  /*2060*/  IMAD.U32 R5, RZ, RZ, UR5 ;  /* 0x00000005ff057e24 */ /* 0x000fe4000f8e00ff */
[-C--:B------:R-:W-:Y:S02]  /*2070*/  IMAD R10, R10, R9.reuse, RZ ;  /* 0x000000090a0a7224 */ /* 0x080fe400078e02ff */
[----:B------:R-:W-:-:S04]  /*2080*/  IMAD.WIDE.U32 R14, R0, R9, R16 ;  /* 0x00000009000e7225 */ /* 0x000fc800078e0010 */
[----:B------:R-:W-:Y:S02]  /*2090*/  IMAD R13, R0, R5, R10 ;  /* 0x00000005000d7224 */ /* 0x000fe400078e020a */
[----:B------:R-:W-:Y:S02]  /*20a0*/  IMAD.MOV.U32 R16, RZ, RZ, R11 ;  /* 0x000000ffff107224 */ /* 0x000fe400078e000b */
[----:B------:R-:W-:Y:S01]  /*20b0*/  IMAD.MOV.U32 R17, RZ, RZ, R12 ;  /* 0x000000ffff117224 */ /* 0x000fe200078e000c */
[----:B------:R-:W-:-:S07]  /*20c0*/  IADD3 R13, PT, PT, R13, R15, RZ ;  /* 0x0000000f0d0d7210 */ /* 0x000fce0007ffe0ff */
.L_x_31:
[----:B-12---:R-:W-:Y:S05]  /*20d0*/  BSYNC.RECONVERGENT B1 ;  /* 0x0000000000017941 */ /* 0x006fea0003800200 */
.L_x_29:
[----:B------:R-:W1:Y:S02]  /*20e0*/  LDCU.64 UR4, c[0x0][0x380] ;  /* 0x00007000ff0477ac */ /* 0x000e640008000a00 */
[----:B-1----:R-:W-:-:S04]  /*20f0*/  IADD3 R10, P0, PT, R14, UR4, RZ ;  /* 0x000000040e0a7c10 */ /* 0x002fc8000ff1e0ff */
[----:B------:R-:W-:-:S06]  /*2100*/  IADD3.X R11, PT, PT, R13, UR5, RZ, P0, !PT ;  /* 0x000000050d0b7c10 */ /* 0x000fcc00087fe4ff */
        /* <DEDUP_REMOVED lines=10> */
[----:B--2---:R-:W1:Y:S02]  /*21b0*/  MUFU.RCP R13, R13 ;  /* 0x0000000d000d7308 */ /* 0x004e640000001000 */
[----:B-1----:R-:W-:Y:S02]  /*21c0*/  VIADD R11, R13, 0xffffffe ;  /* 0x0ffffffe0d0b7836 */ /* 0x002fe40000000000 */
[----:B------:R-:W-:-:S04]  /*21d0*/  IMAD.MOV.U32 R13, RZ, RZ, RZ ;  /* 0x000000ffff0d7224 */ /* 0x000fc800078e00ff */
[----:B------:R-:W1:Y:S02]  /*21e0*/  F2I.FTZ.U32.TRUNC.NTZ R11, R11 ;  /* 0x0000000b000b7305 */ /* 0x000e64000021f000 */
[----:B-1----:R-:W-:-:S04]  /*21f0*/  IMAD.MOV R10, RZ, RZ, -R11 ;  /* 0x000000ffff0a7224 */ /* 0x002fc800078e0a0b */
[----:B------:R-:W-:Y:S02]  /*2200*/  IMAD R15, R10, R9, RZ ;  /* 0x000000090a0f7224 */ /* 0x000fe400078e02ff */
[----:B------:R-:W-:-:S04]  /*2210*/  IMAD.MOV.U32 R10, RZ, RZ, RZ ;  /* 0x000000ffff0a7224 */ /* 0x000fc800078e00ff */
[----:B------:R-:W-:-:S06]  /*2220*/  IMAD.HI.U32 R15, R11, R15, R10 ;  /* 0x0000000f0b0f7227 */ /* 0x000fcc00078e000a */
[----:B------:R-:W-:-:S04]  /*2230*/  IMAD.HI.U32 R10, R15, R16, RZ ;  /* 0x000000100f0a7227 */ /* 0x000fc800078e00ff */
[----:B------:R-:W-:-:S04]  /*2240*/  IMAD.MOV R12, RZ, RZ, -R10 ;  /* 0x000000ffff0c7224 */ /* 0x000fc800078e0a0a */
        /* <DEDUP_REMOVED lines=11> */
.L_x_33:
[----:B------:R-:W-:Y:S01]  /*2300*/  IMAD.MOV.U32 R12, RZ, RZ, R16 ;  /* 0x000000ffff0c7224 */ /* 0x000fe200078e0010 */
[----:B------:R-:W-:Y:S01]  /*2310*/  MOV R10, 0x2340 ;  /* 0x00002340000a7802 */ /* 0x000fe20000000f00 */
[----:B------:R-:W-:-:S07]  /*2320*/  IMAD.MOV.U32 R19, RZ, RZ, R17 ;  /* 0x000000ffff137224 */ /* 0x000fce00078e0011 */
[----:B01-3--:R-:W-:Y:S05]  /*2330*/  CALL.REL.NOINC `($__internal_0_$__cuda_sm20_div_u64) ;  /* 0x0000003800bc7944 */ /* 0x00bfea0003c00000 */
[----:B------:R-:W0:Y:S01]  /*2340*/  LDCU.64 UR4, c[0x0][0x388] ;  /* 0x00007100ff0477ac */ /* 0x000e220008000a00 */
[----:B------:R-:W-:Y:S01]  /*2350*/  IADD3 R10, P0, PT, RZ, -R11, RZ ;  /* 0x8000000bff0a7210 */ /* 0x000fe20007f1e0ff */
[----:B------:R-:W-:Y:S02]  /*2360*/  IMAD.MOV.U32 R15, RZ, RZ, R17 ;  /* 0x000000ffff0f7224 */ /* 0x000fe400078e0011 */
[----:B------:R-:W-:Y:S01]  /*2370*/  IMAD.MOV.U32 R17, RZ, RZ, R12 ;  /* 0x000000ffff117224 */ /* 0x000fe200078e000c */
[----:B------:R-:W-:Y:S01]  /*2380*/  IADD3.X R14, PT, PT, RZ, ~R12, RZ, P0, !PT ;  /* 0x8000000cff0e7210 */ /* 0x000fe200007fe4ff */
[----:B0-----:R-:W-:Y:S02]  /*2390*/  IMAD.U32 R9, RZ, RZ, UR4 ;  /* 0x00000004ff097e24 */ /* 0x001fe4000f8e00ff */
[----:B------:R-:W-:Y:S02]  /*23a0*/  IMAD.U32 R5, RZ, RZ, UR5 ;  /* 0x00000005ff057e24 */ /* 0x000fe4000f8e00ff */
[----:B------:R-:W-:-:S02]  /*23b0*/  IMAD R13, R14, R9, RZ ;  /* 0x000000090e0d7224 */ /* 0x000fc400078e02ff */
[----:B------:R-:W-:Y:S02]  /*23c0*/  IMAD.MOV.U32 R14, RZ, RZ, R16 ;  /* 0x000000ffff0e7224 */ /* 0x000fe400078e0010 */
[C---:B------:R-:W-:Y:S02]  /*23d0*/  IMAD R13, R10.reuse, R5, R13 ;  /* 0x000000050a0d7224 */ /* 0x040fe400078e020d */
[----:B------:R-:W-:-:S04]  /*23e0*/  IMAD.WIDE.U32 R14, R10, R9, R14 ;  /* 0x000000090a0e7225 */ /* 0x000fc800078e000e */
[----:B------:R-:W-:Y:S02]  /*23f0*/  IMAD.IADD R13, R13, 0x1, R15 ;  /* 0x000000010d0d7824 */ /* 0x000fe400078e020f */
[----:B------:R-:W-:-:S07]  /*2400*/  IMAD.MOV.U32 R16, RZ, RZ, R11 ;  /* 0x000000ffff107224 */ /* 0x000fce00078e000b */
.L_x_34:
[----:B------:R-:W-:Y:S05]  /*2410*/  BSYNC.RECONVERGENT B1 ;  /* 0x0000000000017941 */ /* 0x000fea0003800200 */
.L_x_32:
[----:B------:R-:W1:Y:S02]  /*2420*/  LDCU.64 UR4, c[0x0][0x380] ;  /* 0x00007000ff0477ac */ /* 0x000e640008000a00 */
[----:B-1----:R-:W-:-:S04]  /*2430*/  IADD3 R10, P0, PT, R14, UR4, RZ ;  /* 0x000000040e0a7c10 */ /* 0x002fc8000ff1e0ff */
[----:B------:R-:W-:-:S06]  /*2440*/  IADD3.X R11, PT, PT, R13, UR5, RZ, P0, !PT ;  /* 0x000000050d0b7c10 */ /* 0x000fcc00087fe4ff */
        /* <DEDUP_REMOVED lines=15> */
[----:B------:R-:W-:-:S05]  /*2540*/  HFMA2 R10, -RZ, RZ, 0, 0 ;  /* 0x00000000ff0a7431 */ /* 0x000fca00000001ff */
[----:B------:R-:W-:-:S06]  /*2550*/  IMAD.HI.U32 R15, R11, R15, R10 ;  /* 0x0000000f0b0f7227 */ /* 0x000fcc00078e000a */
        /* <DEDUP_REMOVED lines=13> */
.L_x_36:
[----:B------:R-:W-:Y:S01]  /*2630*/  MOV R12, R16 ;  /* 0x00000010000c7202 */ /* 0x000fe20000000f00 */
[----:B------:R-:W-:Y:S01]  /*2640*/  IMAD.MOV.U32 R19, RZ, RZ, R17 ;  /* 0x000000ffff137224 */ /* 0x000fe200078e0011 */
[----:B------:R-:W-:-:S07]  /*2650*/  MOV R10, 0x2670 ;  /* 0x00002670000a7802 */ /* 0x000fce0000000f00 */
[----:B01-3--:R-:W-:Y:S05]  /*2660*/  CALL.REL.NOINC `($__internal_0_$__cuda_sm20_div_u64) ;  /* 0x0000003400f07944 */ /* 0x00bfea0003c00000 */
[----:B------:R-:W0:Y:S01]  /*2670*/  LDCU.64 UR4, c[0x0][0x388] ;  /* 0x00007100ff0477ac */ /* 0x000e220008000a00 */
[----:B------:R-:W-:Y:S01]  /*2680*/  IADD3 R10, P0, PT, RZ, -R11, RZ ;  /* 0x8000000bff0a7210 */ /* 0x000fe20007f1e0ff */
[----:B------:R-:W-:Y:S01]  /*2690*/  IMAD.MOV.U32 R15, RZ, RZ, R17 ;  /* 0x000000ffff0f7224 */ /* 0x000fe200078e0011 */
[----:B------:R-:W-:-:S03]  /*26a0*/  MOV R17, R12 ;  /* 0x0000000c00117202 */ /* 0x000fc60000000f00 */
[----:B------:R-:W-:Y:S02]  /*26b0*/  IMAD.X R14, RZ, RZ, ~R12, P0 ;  /* 0x000000ffff0e7224 */ /* 0x000fe400000e0e0c */
[----:B0-----:R-:W-:Y:S02]  /*26c0*/  IMAD.U32 R9, RZ, RZ, UR4 ;  /* 0x00000004ff097e24 */ /* 0x001fe4000f8e00ff */
[----:B------:R-:W-:Y:S02]  /*26d0*/  IMAD.U32 R5, RZ, RZ, UR5 ;  /* 0x00000005ff057e24 */ /* 0x000fe4000f8e00ff */
[----:B------:R-:W-:Y:S02]  /*26e0*/  IMAD R13, R14, R9, RZ ;  /* 0x000000090e0d7224 */ /* 0x000fe400078e02ff */
[----:B------:R-:W-:Y:S02]  /*26f0*/  IMAD.MOV.U32 R14, RZ, RZ, R16 ;  /* 0x000000ffff0e7224 */ /* 0x000fe400078e0010 */
[----:B------:R-:W-:-:S02]  /*2700*/  IMAD R13, R10, R5, R13 ;  /* 0x000000050a0d7224 */ /* 0x000fc400078e020d */
[----:B------:R-:W-:-:S04]  /*2710*/  IMAD.WIDE.U32 R14, R10, R9, R14 ;  /* 0x000000090a0e7225 */ /* 0x000fc800078e000e */
[----:B------:R-:W-:Y:S02]  /*2720*/  IMAD.IADD R13, R13, 0x1, R15 ;  /* 0x000000010d0d7824 */ /* 0x000fe400078e020f */
[----:B------:R-:W-:-:S07]  /*2730*/  IMAD.MOV.U32 R16, RZ, RZ, R11 ;  /* 0x000000ffff107224 */ /* 0x000fce00078e000b */
.L_x_37:
[----:B------:R-:W-:Y:S05]  /*2740*/  BSYNC.RECONVERGENT B1 ;  /* 0x0000000000017941 */ /* 0x000fea0003800200 */
.L_x_35:
        /* <DEDUP_REMOVED lines=11> */
[----:B------:R-:W-:-:S06]  /*2800*/  HFMA2 R17, -RZ, RZ, 0, 0 ;  /* 0x00000000ff117431 */ /* 0x000fcc00000001ff */
[----:B--2---:R-:W1:Y:S02]  /*2810*/  MUFU.RCP R12, R12 ;  /* 0x0000000c000c7308 */ /* 0x004e640000001000 */
[----:B-1----:R-:W-:-:S06]  /*2820*/  VIADD R11, R12, 0xffffffe ;  /* 0x0ffffffe0c0b7836 */ /* 0x002fcc0000000000 */
[----:B------:R-:W1:Y:S02]  /*2830*/  F2I.FTZ.U32.TRUNC.NTZ R11, R11 ;  /* 0x0000000b000b7305 */ /* 0x000e64000021f000 */
[----:B-1----:R-:W-:-:S04]  /*2840*/  IMAD.MOV R10, RZ, RZ, -R11 ;  /* 0x000000ffff0a7224 */ /* 0x002fc800078e0a0b */
[----:B------:R-:W-:Y:S02]  /*2850*/  IMAD R5, R10, R9, RZ ;  /* 0x000000090a057224 */ /* 0x000fe400078e02ff */
[----:B------:R-:W-:-:S04]  /*2860*/  IMAD.MOV.U32 R10, RZ, RZ, RZ ;  /* 0x000000ffff0a7224 */ /* 0x000fc800078e00ff */
        /* <DEDUP_REMOVED lines=15> */
.L_x_39:
[----:B------:R-:W-:Y:S01]  /*2960*/  IMAD.MOV.U32 R12, RZ, RZ, R16 ;  /* 0x000000ffff0c7224 */ /* 0x000fe200078e0010 */
[----:B------:R-:W-:Y:S01]  /*2970*/  MOV R10, 0x29a0 ;  /* 0x000029a0000a7802 */ /* 0x000fe20000000f00 */
[----:B------:R-:W-:-:S07]  /*2980*/  IMAD.MOV.U32 R19, RZ, RZ, R17 ;  /* 0x000000ffff137224 */ /* 0x000fce00078e0011 */
[----:B01-3--:R-:W-:Y:S05]  /*2990*/  CALL.REL.NOINC `($__internal_0_$__cuda_sm20_div_u64) ;  /* 0x0000003400247944 */ /* 0x00bfea0003c00000 */
[----:B------:R-:W0:Y:S01]  /*29a0*/  LDCU.64 UR4, c[0x0][0x388] ;  /* 0x00007100ff0477ac */ /* 0x000e220008000a00 */
[----:B------:R-:W-:Y:S01]  /*29b0*/  IADD3 R5, P0, PT, RZ, -R11, RZ ;  /* 0x8000000bff057210 */ /* 0x000fe20007f1e0ff */
[----:B------:R-:W-:Y:S02]  /*29c0*/  IMAD.MOV.U32 R14, RZ, RZ, R16 ;  /* 0x000000ffff0e7224 */ /* 0x000fe400078e0010 */
[----:B------:R-:W-:Y:S02]  /*29d0*/  IMAD.MOV.U32 R15, RZ, RZ, R17 ;  /* 0x000000ffff0f7224 */ /* 0x000fe400078e0011 */
[--C-:B------:R-:W-:Y:S02]  /*29e0*/  IMAD.X R9, RZ, RZ, ~R12.reuse, P0 ;  /* 0x000000ffff097224 */ /* 0x100fe400000e0e0c */
[----:B------:R-:W-:Y:S02]  /*29f0*/  IMAD.MOV.U32 R16, RZ, RZ, R11 ;  /* 0x000000ffff107224 */ /* 0x000fe400078e000b */
[----:B------:R-:W-:-:S02]  /*2a00*/  IMAD.MOV.U32 R17, RZ, RZ, R12 ;  /* 0x000000ffff117224 */ /* 0x000fc400078e000c */
[----:B0-----:R-:W-:Y:S02]  /*2a10*/  IMAD R10, R9, UR4, RZ ;  /* 0x00000004090a7c24 */ /* 0x001fe4000f8e02ff */
[----:B------:R-:W-:-:S04]  /*2a20*/  IMAD.WIDE.U32 R14, R5, UR4, R14 ;  /* 0x00000004050e7c25 */ /* 0x000fc8000f8e000e */
[----:B------:R-:W-:-:S05]  /*2a30*/  IMAD R5, R5, UR5, R10 ;  /* 0x0000000505057c24 */ /* 0x000fca000f8e020a */
[----:B------:R-:W-:-:S07]  /*2a40*/  IADD3 R11, PT, PT, R5, R15, RZ ;  /* 0x0000000f050b7210 */ /* 0x000fce0007ffe0ff */
.L_x_40:
[----:B------:R-:W-:Y:S05]  /*2a50*/  BSYNC.RECONVERGENT B1 ;  /* 0x0000000000017941 */ /* 0x000fea0003800200 */
.L_x_38:
[----:B------:R-:W1:Y:S02]  /*2a60*/  LDCU.64 UR4, c[0x0][0x380] ;  /* 0x00007000ff0477ac */ /* 0x000e640008000a00 */
[----:B-1----:R-:W-:-:S04]  /*2a70*/  IADD3 R10, P0, PT, R14, UR4, RZ ;  /* 0x000000040e0a7c10 */ /* 0x002fc8000ff1e0ff */
[----:B------:R-:W-:-:S06]  /*2a80*/  IADD3.X R11, PT, PT, R11, UR5, RZ, P0, !PT ;  /* 0x000000050b0b7c10 */ /* 0x000fcc00087fe4ff */
[----:B------:R-:W2:Y:S01]  /*2a90*/  LDG.E.U8 R11, desc[UR16][R10.64] ;  /* 0x000000100a0b7981 */ /* 0x000ea2000c1e1100 */
[----:B------:R-:W-:-:S03]  /*2aa0*/  VIADD R6, R6, 0xfffffffc ;  /* 0xfffffffc06067836 */ /* 0x000fc60000000000 */
[----:B--2---:R1:W-:Y:S04]  /*2ab0*/  STL.U8 [R0+0x7d], R11 ;  /* 0x00007d0b00007387 */ /* 0x0043e80000100000 */
.L_x_28:
[----:B------:R-:W-:-:S04]  /*2ac0*/  UISETP.NE.U32.AND UP0, UPT, UR24, URZ, UPT ;  /* 0x000000ff1800728c */ /* 0x000fc8000bf05070 */
[----:B------:R-:W-:-:S09]  /*2ad0*/  UISETP.NE.AND.EX UP0, UPT, URZ, URZ, UPT, UP0 ;  /* 0x000000ffff00728c */ /* 0x000fd2000bf05300 */
[----:B------:R-:W-:Y:S05]  /*2ae0*/  BRA.U !UP0, `(.L_x_1) ;  /* 0x0000000908487547 */ /* 0x000fea000b800000 */
[----:B------:R-:W-:-:S04]  /*2af0*/  UISETP.NE.U32.AND UP0, UPT, UR24, 0x1, UPT ;  /* 0x000000011800788c */ /* 0x000fc8000bf05070 */
[----:B------:R-:W-:-:S09]  /*2b00*/  UISETP.NE.AND.EX UP0, UPT, URZ, URZ, UPT, UP0 ;  /* 0x000000ffff00728c */ /* 0x000fd2000bf05300 */
[----:B------:R-:W-:Y:S05]  /*2b10*/  BRA.U !UP0, `(.L_x_41) ;  /* 0x0000000508a07547 */ /* 0x000fea000b800000 */
[----:B------:R-:W4:Y:S01]  /*2b20*/  LDCU UR4, c[0x0][0x38c] ;  /* 0x00007180ff0477ac */ /* 0x000f220008000800 */
[----:B------:R-:W-:Y:S01]  /*2b30*/  BSSY.RECONVERGENT B1, `(.L_x_42) ;  /* 0x000002e000017945 */ /* 0x000fe20003800200 */
[----:B----4-:R-:W-:-:S05]  /*2b40*/  IMAD.U32 R9, RZ, RZ, UR4 ;  /* 0x00000004ff097e24 */ /* 0x010fca000f8e00ff */
[----:B-1----:R-:W-:-:S04]  /*2b50*/  LOP3.LUT R0, R17, R9, RZ, 0xfc, !PT ;  /* 0x0000000911007212 */ /* 0x002fc800078efcff */
[----:B------:R-:W-:-:S13]  /*2b60*/  ISETP.NE.U32.AND P0, PT, R0, RZ, PT ;  /* 0x000000ff0000720c */ /* 0x000fda0003f05070 */
[----:B------:R-:W-:Y:S05]  /*2b70*/  @P0 BRA `(.L_x_43) ;  /* 0x0000000000680947 */ /* 0x000fea0003800000 */
[----:B------:R-:W1:Y:S01]  /*2b80*/  LDCU UR4, c[0x0][0x388] ;  /* 0x00007100ff0477ac */ /* 0x000e620008000800 */
[----:B------:R-:W-:Y:S02]  /*2b90*/  IMAD.MOV.U32 R17, RZ, RZ, RZ ;  /* 0x000000ffff117224 */ /* 0x000fe400078e00ff */
[----:B-1----:R-:W-:-:S04]  /*2ba0*/  IMAD.U32 R5, RZ, RZ, UR4 ;  /* 0x00000004ff057e24 */ /* 0x002fc8000f8e00ff */
[----:B------:R-:W1:Y:S01]  /*2bb0*/  I2F.U32.RP R0, R5 ;  /* 0x0000000500007306 */ /* 0x000e620000209000 */
[----:B------:R-:W-:-:S07]  /*2bc0*/  ISETP.NE.U32.AND P2, PT, R5, RZ, PT ;  /* 0x000000ff0500720c */ /* 0x000fce0003f45070 */
[----:B-1----:R-:W1:Y:S02]  /*2bd0*/  MUFU.RCP R0, R0 ;  /* 0x0000000000007308 */ /* 0x002e640000001000 */
[----:B-1----:R-:W-:Y:S02]  /*2be0*/  VIADD R10, R0, 0xffffffe ;  /* 0x0ffffffe000a7836 */ /* 0x002fe40000000000 */
[----:B------:R-:W-:-:S04]  /*2bf0*/  IMAD.MOV.U32 R0, RZ, RZ, RZ ;  /* 0x000000ffff007224 */ /* 0x000fc800078e00ff */
[----:B------:R1:W4:Y:S02]  /*2c00*/  F2I.FTZ.U32.TRUNC.NTZ R11, R10 ;  /* 0x0000000a000b7305 */ /* 0x000324000021f000 */
[----:B-1----:R-:W-:Y:S02]  /*2c10*/  IMAD.MOV.U32 R10, RZ, RZ, RZ ;  /* 0x000000ffff0a7224 */ /* 0x002fe400078e00ff */
[----:B----4-:R-:W-:-:S04]  /*2c20*/  IMAD R12, R11, R5, RZ ;  /* 0x000000050b0c7224 */ /* 0x010fc800078e02ff */
[----:B------:R-:W-:-:S04]  /*2c30*/  IMAD.MOV R13, RZ, RZ, -R12 ;  /* 0x000000ffff0d7224 */ /* 0x000fc800078e0a0c */
[----:B------:R-:W-:-:S06]  /*2c40*/  IMAD.HI.U32 R13, R11, R13, R10 ;  /* 0x0000000d0b0d7227 */ /* 0x000fcc00078e000a */
[----:B------:R-:W-:-:S04]  /*2c50*/  IMAD.HI.U32 R13, R13, R16, RZ ;  /* 0x000000100d0d7227 */ /* 0x000fc800078e00ff */
[----:B------:R-:W-:-:S04]  /*2c60*/  IMAD.MOV R11, RZ, RZ, -R13 ;  /* 0x000000ffff0b7224 */ /* 0x000fc800078e0a0d */
        /* <DEDUP_REMOVED lines=11> */
.L_x_43:
[----:B------:R-:W-:Y:S01]  /*2d20*/  IMAD.MOV.U32 R12, RZ, RZ, R16 ;  /* 0x000000ffff0c7224 */ /* 0x000fe200078e0010 */
[----:B------:R-:W-:Y:S01]  /*2d30*/  MOV R10, 0x2d60 ;  /* 0x00002d60000a7802 */ /* 0x000fe20000000f00 */
[----:B------:R-:W-:-:S07]  /*2d40*/  IMAD.MOV.U32 R19, RZ, RZ, R17 ;  /* 0x000000ffff137224 */ /* 0x000fce00078e0011 */
[----:B0-23--:R-:W-:Y:S05]  /*2d50*/  CALL.REL.NOINC `($__internal_0_$__cuda_sm20_div_u64) ;  /* 0x0000003000347944 */ /* 0x00dfea0003c00000 */
[----:B------:R-:W0:Y:S01]  /*2d60*/  LDCU.64 UR4, c[0x0][0x388] ;  /* 0x00007100ff0477ac */ /* 0x000e220008000a00 */
[----:B------:R-:W-:-:S05]  /*2d70*/  IADD3 R0, P0, PT, RZ, -R11, RZ ;  /* 0x8000000bff007210 */ /* 0x000fca0007f1e0ff */
[----:B------:R-:W-:Y:S01]  /*2d80*/  IMAD.X R10, RZ, RZ, ~R12, P0 ;  /* 0x000000ffff0a7224 */ /* 0x000fe200000e0e0c */
[----:B0-----:R-:W-:Y:S01]  /*2d90*/  MOV R5, UR4 ;  /* 0x0000000400057c02 */ /* 0x001fe20008000f00 */
[----:B------:R-:W-:-:S04]  /*2da0*/  IMAD.U32 R9, RZ, RZ, UR5 ;  /* 0x00000005ff097e24 */ /* 0x000fc8000f8e00ff */
[-C--:B------:R-:W-:Y:S02]  /*2db0*/  IMAD R10, R10, R5.reuse, RZ ;  /* 0x000000050a0a7224 */ /* 0x080fe400078e02ff */
[----:B------:R-:W-:-:S04]  /*2dc0*/  IMAD.WIDE.U32 R14, R0, R5, R16 ;  /* 0x00000005000e7225 */ /* 0x000fc800078e0010 */
[----:B------:R-:W-:Y:S02]  /*2dd0*/  IMAD R13, R0, R9, R10 ;  /* 0x00000009000d7224 */ /* 0x000fe400078e020a */
[----:B------:R-:W-:Y:S02]  /*2de0*/  IMAD.MOV.U32 R16, RZ, RZ, R11 ;  /* 0x000000ffff107224 */ /* 0x000fe400078e000b */
[----:B------:R-:W-:Y:S02]  /*2df0*/  IMAD.IADD R0, R13, 0x1, R15 ;  /* 0x000000010d007824 */ /* 0x000fe400078e020f */
[----:B------:R-:W-:-:S07]  /*2e00*/  IMAD.MOV.U32 R17, RZ, RZ, R12 ;  /* 0x000000ffff117224 */ /* 0x000fce00078e000c */
.L_x_44:
[----:B--2---:R-:W-:Y:S05]  /*2e10*/  BSYNC.RECONVERGENT B1 ;  /* 0x0000000000017941 */ /* 0x004fea0003800200 */
.L_x_42:
        /* <DEDUP_REMOVED lines=15> */
[----:B------:R-:W0:Y:S02]  /*2f10*/  F2I.FTZ.U32.TRUNC.NTZ R9, R9 ;  /* 0x0000000900097305 */ /* 0x000e24000021f000 */
[----:B0-----:R-:W-:-:S04]  /*2f20*/  IMAD.MOV R8, RZ, RZ, -R9 ;  /* 0x000000ffff087224 */ /* 0x001fc800078e0a09 */
[----:B---3--:R-:W-:Y:S01]  /*2f30*/  IMAD R7, R8, R5, RZ ;  /* 0x0000000508077224 */ /* 0x008fe200078e02ff */
[----:B------:R-:W-:-:S05]  /*2f40*/  MOV R8, RZ ;  /* 0x000000ff00087202 */ /* 0x000fca0000000f00 */
        /* <DEDUP_REMOVED lines=15> */
.L_x_46:
[----:B------:R-:W-:Y:S01]  /*3040*/  MOV R12, R16 ;  /* 0x00000010000c7202 */ /* 0x000fe20000000f00 */
[----:B------:R-:W-:Y:S01]  /*3050*/  IMAD.MOV.U32 R19, RZ, RZ, R17 ;  /* 0x000000ffff137224 */ /* 0x000fe200078e0011 */
[----:B------:R-:W-:-:S07]  /*3060*/  MOV R10, 0x3080 ;  /* 0x00003080000a7802 */ /* 0x000fce0000000f00 */
        /* <DEDUP_REMOVED lines=10> */
[----:B------:R-:W-:-:S04]  /*3110*/  IMAD R5, R5, UR5, R10 ;  /* 0x0000000505057c24 */ /* 0x000fc8000f8e020a */
[----:B------:R-:W-:-:S07]  /*3120*/  IMAD.IADD R9, R5, 0x1, R9 ;  /* 0x0000000105097824 */ /* 0x000fce00078e0209 */
.L_x_47:
[----:B------:R-:W-:Y:S05]  /*3130*/  BSYNC.RECONVERGENT B1 ;  /* 0x0000000000017941 */ /* 0x000fea0003800200 */
.L_x_45:
[----:B------:R-:W0:Y:S02]  /*3140*/  LDCU.64 UR4, c[0x0][0x380] ;  /* 0x00007000ff0477ac */ /* 0x000e240008000a00 */
[----:B0-----:R-:W-:-:S04]  /*3150*/  IADD3 R8, P0, PT, R8, UR4, RZ ;  /* 0x0000000408087c10 */ /* 0x001fc8000ff1e0ff */
[----:B------:R-:W-:-:S06]  /*3160*/  IADD3.X R9, PT, PT, R9, UR5, RZ, P0, !PT ;  /* 0x0000000509097c10 */ /* 0x000fcc00087fe4ff */
[----:B------:R-:W2:Y:S01]  /*3170*/  LDG.E.U8 R9, desc[UR16][R8.64] ;  /* 0x0000001008097981 */ /* 0x000ea2000c1e1100 */
[----:B------:R-:W-:-:S03]  /*3180*/  VIADD R6, R6, 0xfffffffe ;  /* 0xfffffffe06067836 */ /* 0x000fc60000000000 */
[----:B--2---:R0:W-:Y:S04]  /*3190*/  STL.U8 [R0+0x7f], R9 ;  /* 0x00007f0900007387 */ /* 0x0041e80000100000 */
.L_x_41:
[----:B------:R-:W5:Y:S02]  /*31a0*/  LDCU UR4, c[0x0][0x390] ;  /* 0x00007200ff0477ac */ /* 0x000f640008000800 */
[----:B-----5:R-:W-:-:S09]  /*31b0*/  ULOP3.LUT UP0, URZ, UR4, 0x1, URZ, 0xc0, !UPT ;  /* 0x0000000104ff7892 */ /* 0x020fd2000f80c0ff */
[----:B------:R-:W-:Y:S05]  /*31c0*/  BRA.U !UP0, `(.L_x_1) ;  /* 0x0000000108907547 */ /* 0x000fea000b800000 */
[----:B------:R-:W0:Y:S01]  /*31d0*/  LDCU UR4, c[0x0][0x38c] ;  /* 0x00007180ff0477ac */ /* 0x000e220008000800 */
[----:B------:R-:W-:Y:S01]  /*31e0*/  BSSY.RECONVERGENT B1, `(.L_x_48) ;  /* 0x000001c000017945 */ /* 0x000fe20003800200 */
[----:B01----:R-:W-:-:S04]  /*31f0*/  LOP3.LUT R0, R17, UR4, RZ, 0xfc, !PT ;  /* 0x0000000411007c12 */ /* 0x003fc8000f8efcff */
[----:B------:R-:W-:-:S13]  /*3200*/  ISETP.NE.U32.AND P0, PT, R0, RZ, PT ;  /* 0x000000ff0000720c */ /* 0x000fda0003f05070 */
[----:B------:R-:W-:Y:S05]  /*3210*/  @P0 BRA `(.L_x_49) ;  /* 0x0000000000500947 */ /* 0x000fea0003800000 */
[----:B------:R-:W3:Y:S01]  /*3220*/  LDCU UR4, c[0x0][0x388] ;  /* 0x00007100ff0477ac */ /* 0x000ee20008000800 */
[----:B------:R-:W-:Y:S01]  /*3230*/  IMAD.MOV.U32 R8, RZ, RZ, RZ ;  /* 0x000000ffff087224 */ /* 0x000fe200078e00ff */
[----:B---3--:R-:W0:Y:S01]  /*3240*/  I2F.U32.RP R7, UR4 ;  /* 0x0000000400077d06 */ /* 0x008e220008209000 */
[----:B------:R-:W-:-:S07]  /*3250*/  ISETP.NE.U32.AND P1, PT, RZ, UR4, PT ;  /* 0x00000004ff007c0c */ /* 0x000fce000bf25070 */
[----:B0-----:R-:W4:Y:S02]  /*3260*/  MUFU.RCP R7, R7 ;  /* 0x0000000700077308 */ /* 0x001f240000001000 */
[----:B----4-:R-:W-:-:S06]  /*3270*/  IADD3 R9, PT, PT, R7, 0xffffffe, RZ ;  /* 0x0ffffffe07097810 */ /* 0x010fcc0007ffe0ff */
[----:B------:R-:W0:Y:S02]  /*3280*/  F2I.FTZ.U32.TRUNC.NTZ R9, R9 ;  /* 0x0000000900097305 */ /* 0x000e24000021f000 */
[----:B0-----:R-:W-:-:S04]  /*3290*/  IMAD.MOV R5, RZ, RZ, -R9 ;  /* 0x000000ffff057224 */ /* 0x001fc800078e0a09 */
[----:B------:R-:W-:-:S04]  /*32a0*/  IMAD R5, R5, UR4, RZ ;  /* 0x0000000405057c24 */ /* 0x000fc8000f8e02ff */
[----:B------:R-:W-:-:S04]  /*32b0*/  IMAD.HI.U32 R5, R9, R5, R8 ;  /* 0x0000000509057227 */ /* 0x000fc800078e0008 */
[----:B------:R-:W-:Y:S02]  /*32c0*/  IMAD.MOV.U32 R9, RZ, RZ, RZ ;  /* 0x000000ffff097224 */ /* 0x000fe400078e00ff */
[----:B------:R-:W-:-:S04]  /*32d0*/  IMAD.HI.U32 R0, R5, R16, RZ ;  /* 0x0000001005007227 */ /* 0x000fc800078e00ff */
[----:B------:R-:W-:-:S04]  /*32e0*/  IMAD.MOV R5, RZ, RZ, -R0 ;  /* 0x000000ffff057224 */ /* 0x000fc800078e0a00 */
[----:B------:R-:W-:-:S05]  /*32f0*/  IMAD R8, R5, UR4, R16 ;  /* 0x0000000405087c24 */ /* 0x000fca000f8e0210 */
[----:B------:R-:W-:-:S13]  /*3300*/  ISETP.GE.U32.AND P0, PT, R8, UR4, PT ;  /* 0x0000000408007c0c */ /* 0x000fda000bf06070 */
[----:B------:R-:W-:-:S05]  /*3310*/  @P0 VIADD R8, R8, -UR4 ;  /* 0x8000000408080c36 */ /* 0x000fca0008000000 */
[----:B------:R-:W-:-:S13]  /*3320*/  ISETP.GE.U32.AND P0, PT, R8, UR4, PT ;  /* 0x0000000408007c0c */ /* 0x000fda000bf06070 */
[----:B------:R-:W-:Y:S01]  /*3330*/  @P0 VIADD R8, R8, -UR4 ;  /* 0x8000000408080c36 */ /* 0x000fe20008000000 */
[----:B------:R-:W-:Y:S01]  /*3340*/  @!P1 LOP3.LUT R8, RZ, UR4, RZ, 0x33, !PT ;  /* 0x00000004ff089c12 */ /* 0x000fe2000f8e33ff */
[----:B------:R-:W-:Y:S06]  /*3350*/  BRA `(.L_x_50) ;  /* 0x0000000000107947 */ /* 0x000fec0003800000 */
.L_x_49:
[----:B------:R-:W-:-:S07]  /*3360*/  MOV R0, 0x3380 ;  /* 0x0000338000007802 */ /* 0x000fce0000000f00 */
[----:B--234-:R-:W-:Y:S05]  /*3370*/  CALL.REL.NOINC `($__internal_1_$__cuda_sm20_rem_u64) ;  /* 0x0000002c00c47944 */ /* 0x01cfea0003c00000 */
[----:B------:R-:W-:Y:S02]  /*3380*/  IMAD.MOV.U32 R8, RZ, RZ, R5 ;  /* 0x000000ffff087224 */ /* 0x000fe400078e0005 */
[----:B------:R-:W-:-:S07]  /*3390*/  IMAD.MOV.U32 R9, RZ, RZ, R10 ;  /* 0x000000ffff097224 */ /* 0x000fce00078e000a */
.L_x_50:
[----:B--2---:R-:W-:Y:S05]  /*33a0*/  BSYNC.RECONVERGENT B1 ;  /* 0x0000000000017941 */ /* 0x004fea0003800200 */
.L_x_48:
[----:B------:R-:W0:Y:S02]  /*33b0*/  LDCU.64 UR4, c[0x0][0x380] ;  /* 0x00007000ff0477ac */ /* 0x000e240008000a00 */
[----:B0-----:R-:W-:-:S04]  /*33c0*/  IADD3 R8, P0, PT, R8, UR4, RZ ;  /* 0x0000000408087c10 */ /* 0x001fc8000ff1e0ff */
[----:B------:R-:W-:-:S05]  /*33d0*/  IADD3.X R9, PT, PT, R9, UR5, RZ, P0, !PT ;  /* 0x0000000509097c10 */ /* 0x000fca00087fe4ff */
[----:B------:R-:W2:Y:S01]  /*33e0*/  LDG.E.U8 R8, desc[UR16][R8.64] ;  /* 0x0000001008087981 */ /* 0x000ea2000c1e1100 */
[----:B------:R-:W-:-:S05]  /*33f0*/  IADD3 R5, PT, PT, R1, R6, RZ ;  /* 0x0000000601057210 */ /* 0x000fca0007ffe0ff */
[----:B--2---:R0:W-:Y:S02]  /*3400*/  STL.U8 [R5+0x80], R8 ;  /* 0x0000800805007387 */ /* 0x0041e40000100000 */
.L_x_1:
[----:B------:R-:W5:Y:S01]  /*3410*/  LDC R6, c[0x0][0x390] ;  /* 0x0000e400ff067b82 */ /* 0x000f620000000800 */
[----:B------:R0:W-:Y:S04]  /*3420*/  STL.128 [R1], RZ ;  /* 0x000000ff01007387 */ /* 0x0001e80000100c00 */
[----:B------:R0:W-:Y:S04]  /*3430*/  STL.128 [R1+0x10], RZ ;  /* 0x000010ff01007387 */ /* 0x0001e80000100c00 */
[----:B------:R0:W-:Y:S04]  /*3440*/  STL.128 [R1+0x20], RZ ;  /* 0x000020ff01007387 */ /* 0x0001e80000100c00 */
[----:B------:R0:W-:Y:S04]  /*3450*/  STL.128 [R1+0x30], RZ ;  /* 0x000030ff01007387 */ /* 0x0001e80000100c00 */
[----:B------:R0:W-:Y:S04]  /*3460*/  STL.128 [R1+0x40], RZ ;  /* 0x000040ff01007387 */ /* 0x0001e80000100c00 */
[----:B------:R0:W-:Y:S01]  /*3470*/  STL.128 [R1+0x50], RZ ;  /* 0x000050ff01007387 */ /* 0x0001e20000100c00 */
[----:B-----5:R-:W-:-:S03]  /*3480*/  ISETP.NE.AND.EX P0, PT, R6, RZ, PT, !PT ;  /* 0x000000ff0600720c */ /* 0x020fc60003f053f0 */
[----:B------:R0:W-:Y:S04]  /*3490*/  STL.128 [R1+0x60], RZ ;  /* 0x000060ff01007387 */ /* 0x0001e80000100c00 */
[----:B------:R0:W-:Y:S06]  /*34a0*/  STL.128 [R1+0x70], RZ ;  /* 0x000070ff01007387 */ /* 0x0001ec0000100c00 */
[----:B------:R-:W-:Y:S05]  /*34b0*/  @!P0 BRA `(.L_x_51) ;  /* 0x0000000000988947 */ /* 0x000fea0003800000 */
[----:B01----:R-:W-:Y:S01]  /*34c0*/  IMAD.U32 R0, RZ, RZ, UR22 ;  /* 0x00000016ff007e24 */ /* 0x003fe2000f8e00ff */
[----:B------:R-:W-:-:S04]  /*34d0*/  ISETP.GE.U32.AND P0, PT, R6, 0x4, PT ;  /* 0x000000040600780c */ /* 0x000fc80003f06070 */
[----:B------:R-:W-:Y:S01]  /*34e0*/  ISETP.GE.U32.AND.EX P0, PT, R0, RZ, PT, P0 ;  /* 0x000000ff0000720c */ /* 0x000fe20003f06100 */
[----:B------:R-:W-:-:S12]  /*34f0*/  IMAD.MOV.U32 R0, RZ, RZ, RZ ;  /* 0x000000ffff007224 */ /* 0x000fd800078e00ff */
[----:B------:R-:W-:Y:S05]  /*3500*/  @!P0 BRA `(.L_x_52) ;  /* 0x0000000000448947 */ /* 0x000fea0003800000 */
[----:B------:R-:W-:Y:S02]  /*3510*/  IMAD.MOV.U32 R0, RZ, RZ, RZ ;  /* 0x000000ffff007224 */ /* 0x000fe400078e00ff */
[----:B----4-:R-:W-:-:S07]  /*3520*/  IMAD.MOV.U32 R9, RZ, RZ, RZ ;  /* 0x000000ffff097224 */ /* 0x010fce00078e00ff */
.L_x_53:
[----:B0-----:R-:W-:-:S05]  /*3530*/  IMAD.IADD R12, R1, 0x1, R0 ;  /* 0x00000001010c7824 */ /* 0x001fca00078e0200 */
[----:B------:R-:W4:Y:S04]  /*3540*/  LDL.U8 R5, [R12+0x83] ;  /* 0x000083000c057983 */ /* 0x000f280000100000 */
[----:B------:R-:W4:Y:S04]  /*3550*/  LDL.U8 R8, [R12+0x82] ;  /* 0x000082000c087983 */ /* 0x000f280000100000 */
[----:B---3--:R-:W3:Y:S04]  /*3560*/  LDL.U8 R7, [R12+0x81] ;  /* 0x000081000c077983 */ /* 0x008ee80000100000 */
[----:B------:R-:W3:Y:S01]  /*3570*/  LDL.U8 R10, [R12+0x80] ;  /* 0x000080000c0a7983 */ /* 0x000ee20000100000 */
[----:B------:R-:W-:-:S05]  /*3580*/  IADD3 R0, P0, PT, R0, 0x4, RZ ;  /* 0x0000000400007810 */ /* 0x000fca0007f1e0ff */
[----:B------:R-:W-:Y:S01]  /*3590*/  IMAD.X R9, RZ, RZ, R9, P0 ;  /* 0x000000ffff097224 */ /* 0x000fe200000e0609 */
[----:B------:R-:W-:-:S04]  /*35a0*/  ISETP.NE.U32.AND P0, PT, R0, UR11, PT ;  /* 0x0000000b00007c0c */ /* 0x000fc8000bf05070 */
[----:B------:R-:W-:Y:S02]  /*35b0*/  ISETP.NE.AND.EX P0, PT, R9, UR27, PT, P0 ;  /* 0x0000001b09007c0c */ /* 0x000fe4000bf05300 */
[----:B----4-:R-:W-:Y:S02]  /*35c0*/  PRMT R5, R8, 0x3340, R5 ;  /* 0x0000334008057816 */ /* 0x010fe40000000005 */
[----:B---3--:R-:W-:-:S04]  /*35d0*/  PRMT R10, R10, 0x3340, R7 ;  /* 0x000033400a0a7816 */ /* 0x008fc80000000007 */
[----:B------:R-:W-:-:S05]  /*35e0*/  PRMT R5, R10, 0x5410, R5 ;  /* 0x000054100a057816 */ /* 0x000fca0000000005 */
[----:B------:R0:W-:Y:S01]  /*35f0*/  STL [R12], R5 ;  /* 0x000000050c007387 */ /* 0x0001e20000100800 */
[----:B------:R-:W-:Y:S05]  /*3600*/  @P0 BRA `(.L_x_53) ;  /* 0xfffffffc00c80947 */ /* 0x000fea000383ffff */
[----:B------:R-:W-:-:S07]  /*3610*/  IMAD.U32 R0, RZ, RZ, UR11 ;  /* 0x0000000bff007e24 */ /* 0x000fce000f8e00ff */
.L_x_52:
[----:B------:R-:W-:-:S04]  /*3620*/  UISETP.NE.U32.AND UP0, UPT, UR28, URZ, UPT ;  /* 0x000000ff1c00728c */ /* 0x000fc8000bf05070 */
[----:B------:R-:W-:-:S09]  /*3630*/  UISETP.NE.AND.EX UP0, UPT, URZ, URZ, UPT, UP0 ;  /* 0x000000ffff00728c */ /* 0x000fd2000bf05300 */
[----:B------:R-:W-:Y:S05]  /*3640*/  BRA.U !UP0, `(.L_x_51) ;  /* 0x0000000108347547 */ /* 0x000fea000b800000 */
[----:B0-----:R-:W-:-:S05]  /*3650*/  IMAD.IADD R5, R1, 0x1, R0 ;  /* 0x0000000101057824 */ /* 0x001fca00078e0200 */
[----:B------:R-:W5:Y:S01]  /*3660*/  LDL.U8 R0, [R5+0x80] ;  /* 0x0000800005007983 */ /* 0x000f620000100000 */
[----:B------:R-:W-:-:S04]  /*3670*/  UISETP.NE.U32.AND UP0, UPT, UR28, 0x1, UPT ;  /* 0x000000011c00788c */ /* 0x000fc8000bf05070 */
[----:B------:R-:W-:Y:S01]  /*3680*/  UISETP.NE.AND.EX UP0, UPT, URZ, URZ, UPT, UP0 ;  /* 0x000000ffff00728c */ /* 0x000fe2000bf05300 */
[----:B-----5:R0:W-:Y:S08]  /*3690*/  STL.U8 [R5], R0 ;  /* 0x0000000005007387 */ /* 0x0201f00000100000 */
[----:B------:R-:W-:Y:S05]  /*36a0*/  BRA.U !UP0, `(.L_x_51) ;  /* 0x00000001081c7547 */ /* 0x000fea000b800000 */
[----:B0-----:R-:W5:Y:S01]  /*36b0*/  LDL.U8 R0, [R5+0x81] ;  /* 0x0000810005007983 */ /* 0x001f620000100000 */
[----:B------:R-:W-:-:S04]  /*36c0*/  UISETP.NE.U32.AND UP0, UPT, UR28, 0x2, UPT ;  /* 0x000000021c00788c */ /* 0x000fc8000bf05070 */
[----:B------:R-:W-:Y:S01]  /*36d0*/  UISETP.NE.AND.EX UP0, UPT, URZ, URZ, UPT, UP0 ;  /* 0x000000ffff00728c */ /* 0x000fe2000bf05300 */
[----:B-----5:R0:W-:Y:S08]  /*36e0*/  STL.U8 [R5+0x1], R0 ;  /* 0x0000010005007387 */ /* 0x0201f00000100000 */
[----:B------:R-:W-:Y:S05]  /*36f0*/  BRA.U !UP0, `(.L_x_51) ;  /* 0x0000000108087547 */ /* 0x000fea000b800000 */
[----:B0-----:R-:W5:Y:S04]  /*3700*/  LDL.U8 R0, [R5+0x82] ;  /* 0x0000820005007983 */ /* 0x001f680000100000 */
[----:B-----5:R0:W-:Y:S02]  /*3710*/  STL.U8 [R5+0x2], R0 ;  /* 0x0000020005007387 */ /* 0x0201e40000100000 */
.L_x_51:
[----:B------:R-:W-:Y:S01]  /*3720*/  R2UR UR5, R4 ;  /* 0x00000000040572ca */ /* 0x000fe200000e0000 */
[----:B01----:R-:W-:Y:S02]  /*3730*/  HFMA2 R0, -RZ, RZ, 0, 7.62939453125e-06 ;  /* 0x00000080ff007431 */ /* 0x003fe400000001ff */
[----:B------:R-:W-:-:S05]  /*3740*/  IMAD.IADD R6, R1, 0x1, R6 ;  /* 0x0000000101067824 */ /* 0x000fca00078e0206 */
[----:B------:R0:W-:Y:S05]  /*3750*/  STL.U8 [R6], R0 ;  /* 0x0000000006007387 */ /* 0x0001ea0000100000 */
[----:B------:R-:W-:-:S04]  /*3760*/  UIADD3 UR5, UPT, UPT, UR5, 0x1, URZ ;  /* 0x0000000105057890 */ /* 0x000fc8000fffe0ff */
[----:B------:R-:W-:-:S09]  /*3770*/  UISETP.GE.AND UP0, UPT, UR5, UR9, UPT ;  /* 0x000000090500728c */ /* 0x000fd2000bf06270 */
[----:B0-----:R-:W-:Y:S05]  /*3780*/  BRA.U UP0, `(.L_x_54) ;  /* 0x0000000500047547 */ /* 0x001fea000b800000 */
[----:B------:R-:W-:Y:S01]  /*3790*/  VIADD R4, R4, 0x18 ;  /* 0x0000001804047836 */ /* 0x000fe20000000000 */
[----:B------:R-:W-:-:S03]  /*37a0*/  UISETP.GE.U32.AND UP0, UPT, UR29, 0xf, UPT ;  /* 0x0000000f1d00788c */ /* 0x000fc6000bf06070 */
[----:B------:R-:W-:-:S05]  /*37b0*/  VIADD R4, R4, -UR9 ;  /* 0x8000000904047c36 */ /* 0x000fca0008000000 */
[----:B------:R-:W-:-:S04]  /*37c0*/  IADD3 R6, PT, PT, -R4, 0x17, RZ ;  /* 0x0000001704067810 */ /* 0x000fc80007ffe1ff */
[----:B------:R-:W-:Y:S01]  /*37d0*/  LOP3.LUT P1, RZ, R6, 0xf, RZ, 0xc0, !PT ;  /* 0x0000000f06ff7812 */ /* 0x000fe2000782c0ff */
[----:B------:R-:W-:-:S12]  /*37e0*/  BRA.U !UP0, `(.L_x_55) ;  /* 0x00000001085c7547 */ /* 0x000fd8000b800000 */
[----:B------:R-:W-:-:S05]  /*37f0*/  UMOV UR4, URZ ;  /* 0x000000ff00047c82 */ /* 0x000fca0008000000 */
.L_x_56:
[----:B0-----:R-:W-:Y:S01]  /*3800*/  VIADD R0, R1, UR5 ;  /* 0x0000000501007c36 */ /* 0x001fe20008000000 */
[----:B------:R-:W-:Y:S01]  /*3810*/  UIADD3 UR4, UPT, UPT, UR4, 0x10, URZ ;  /* 0x0000001004047890 */ /* 0x000fe2000fffe0ff */
[----:B------:R-:W-:Y:S01]  /*3820*/  LOP3.LUT R5, R6, 0xfffffff0, RZ, 0xc0, !PT ;  /* 0xfffffff006057812 */ /* 0x000fe200078ec0ff */
[----:B------:R-:W-:Y:S02]  /*3830*/  UIADD3 UR5, UPT, UPT, UR5, 0x10, URZ ;  /* 0x0000001005057890 */ /* 0x000fe4000fffe0ff */
[----:B------:R0:W-:Y:S02]  /*3840*/  STL.U8 [R0], RZ ;  /* 0x000000ff00007387 */ /* 0x0001e40000100000 */
[----:B------:R-:W-:Y:S02]  /*3850*/  ISETP.NE.AND P0, PT, R5, UR4, PT ;  /* 0x0000000405007c0c */ /* 0x000fe4000bf05270 */
[----:B------:R0:W-:Y:S04]  /*3860*/  STL.U8 [R0+0x1], RZ ;  /* 0x000001ff00007387 */ /* 0x0001e80000100000 */
        /* <DEDUP_REMOVED lines=13> */
[----:B------:R0:W-:Y:S01]  /*3940*/  STL.U8 [R0+0xf], RZ ;  /* 0x00000fff00007387 */ /* 0x0001e20000100000 */
[----:B------:R-:W-:Y:S05]  /*3950*/  @P0 BRA `(.L_x_56) ;  /* 0xfffffffc00a80947 */ /* 0x000fea000383ffff */
.L_x_55:
[----:B------:R-:W-:Y:S05]  /*3960*/  @!P1 BRA `(.L_x_54) ;  /* 0x00000000008c9947 */ /* 0x000fea0003800000 */
[----:B------:R-:W-:-:S04]  /*3970*/  IADD3 R4, PT, PT, -R4, 0x7, RZ ;  /* 0x0000000704047810 */ /* 0x000fc80007ffe1ff */
[C---:B0-----:R-:W-:Y:S02]  /*3980*/  LOP3.LUT R0, R4.reuse, 0xf, RZ, 0xc0, !PT ;  /* 0x0000000f04007812 */ /* 0x041fe400078ec0ff */
[----:B------:R-:W-:-:S03]  /*3990*/  LOP3.LUT P1, RZ, R4, 0x7, RZ, 0xc0, !PT ;  /* 0x0000000704ff7812 */ /* 0x000fc6000782c0ff */
[----:B------:R-:W-:-:S05]  /*39a0*/  VIADD R0, R0, 0xffffffff ;  /* 0xffffffff00007836 */ /* 0x000fca0000000000 */
[----:B------:R-:W-:-:S13]  /*39b0*/  ISETP.GE.U32.AND P0, PT, R0, 0x7, PT ;  /* 0x000000070000780c */ /* 0x000fda0003f06070 */
[----:B------:R-:W-:Y:S05]  /*39c0*/  @!P0 BRA `(.L_x_57) ;  /* 0x0000000000288947 */ /* 0x000fea0003800000 */
[----:B------:R-:W-:Y:S01]  /*39d0*/  VIADD R0, R1, UR5 ;  /* 0x0000000501007c36 */ /* 0x000fe20008000000 */
[----:B------:R-:W-:-:S04]  /*39e0*/  UIADD3 UR5, UPT, UPT, UR5, 0x8, URZ ;  /* 0x0000000805057890 */ /* 0x000fc8000fffe0ff */
[----:B------:R0:W-:Y:S04]  /*39f0*/  STL.U8 [R0], RZ ;  /* 0x000000ff00007387 */ /* 0x0001e80000100000 */
[----:B------:R0:W-:Y:S04]  /*3a00*/  STL.U8 [R0+0x1], RZ ;  /* 0x000001ff00007387 */ /* 0x0001e80000100000 */
[----:B------:R0:W-:Y:S04]  /*3a10*/  STL.U8 [R0+0x2], RZ ;  /* 0x000002ff00007387 */ /* 0x0001e80000100000 */
[----:B------:R0:W-:Y:S04]  /*3a20*/  STL.U8 [R0+0x3], RZ ;  /* 0x000003ff00007387 */ /* 0x0001e80000100000 */
[----:B------:R0:W-:Y:S04]  /*3a30*/  STL.U8 [R0+0x4], RZ ;  /* 0x000004ff00007387 */ /* 0x0001e80000100000 */
[----:B------:R0:W-:Y:S04]  /*3a40*/  STL.U8 [R0+0x5], RZ ;  /* 0x000005ff00007387 */ /* 0x0001e80000100000 */
[----:B------:R0:W-:Y:S04]  /*3a50*/  STL.U8 [R0+0x6], RZ ;  /* 0x000006ff00007387 */ /* 0x0001e80000100000 */
[----:B------:R0:W-:Y:S02]  /*3a60*/  STL.U8 [R0+0x7], RZ ;  /* 0x000007ff00007387 */ /* 0x0001e40000100000 */
.L_x_57:
[----:B------:R-:W-:Y:S05]  /*3a70*/  @!P1 BRA `(.L_x_54) ;  /* 0x0000000000489947 */ /* 0x000fea0003800000 */
[----:B------:R-:W-:-:S06]  /*3a80*/  UISETP.GE.U32.AND UP0, UPT, UR13, 0x3, UPT ;  /* 0x000000030d00788c */ /* 0x000fcc000bf06070 */
[----:B------:R-:W-:-:S13]  /*3a90*/  PLOP3.LUT P0, PT, PT, PT, UP0, 0x80, 0x8 ;  /* 0x000000000008781c */ /* 0x000fda0003f0f008 */
[----:B0-----:R-:W-:Y:S01]  /*3aa0*/  @P0 VIADD R0, R1, UR5 ;  /* 0x0000000501000c36 */ /* 0x001fe20008000000 */
[----:B------:R-:W-:Y:S02]  /*3ab0*/  @UP0 UIADD3 UR5, UPT, UPT, UR5, 0x4, URZ ;  /* 0x0000000405050890 */ /* 0x000fe4000fffe0ff */
[----:B------:R-:W-:Y:S02]  /*3ac0*/  UISETP.NE.AND UP0, UPT, UR12, 0x3, UPT ;  /* 0x000000030c00788c */ /* 0x000fe4000bf05270 */
[----:B------:R1:W-:Y:S04]  /*3ad0*/  @P0 STL.U8 [R0], RZ ;  /* 0x000000ff00000387 */ /* 0x0003e80000100000 */
[----:B------:R1:W-:Y:S04]  /*3ae0*/  @P0 STL.U8 [R0+0x1], RZ ;  /* 0x000001ff00000387 */ /* 0x0003e80000100000 */
[----:B------:R1:W-:Y:S04]  /*3af0*/  @P0 STL.U8 [R0+0x2], RZ ;  /* 0x000002ff00000387 */ /* 0x0003e80000100000 */
[----:B------:R1:W-:Y:S01]  /*3b00*/  @P0 STL.U8 [R0+0x3], RZ ;  /* 0x000003ff00000387 */ /* 0x0003e20000100000 */
[----:B------:R-:W-:Y:S05]  /*3b10*/  BRA.U !UP0, `(.L_x_54) ;  /* 0x0000000108207547 */ /* 0x000fea000b800000 */
[----:B-1----:R-:W-:Y:S01]  /*3b20*/  VIADD R0, R1, UR5 ;  /* 0x0000000501007c36 */ /* 0x002fe20008000000 */
[----:B------:R-:W-:-:S04]  /*3b30*/  UISETP.NE.AND UP0, UPT, UR12, 0x2, UPT ;  /* 0x000000020c00788c */ /* 0x000fc8000bf05270 */
[----:B------:R0:W-:Y:S05]  /*3b40*/  STL.U8 [R0], RZ ;  /* 0x000000ff00007387 */ /* 0x0001ea0000100000 */
[----:B------:R-:W-:Y:S05]  /*3b50*/  BRA.U !UP0, `(.L_x_54) ;  /* 0x0000000108107547 */ /* 0x000fea000b800000 */
[----:B------:R-:W-:Y:S01]  /*3b60*/  UISETP.NE.AND UP0, UPT, UR12, 0x1, UPT ;  /* 0x000000010c00788c */ /* 0x000fe2000bf05270 */
[----:B------:R1:W-:Y:S05]  /*3b70*/  STL.U8 [R0+0x1], RZ ;  /* 0x000001ff00007387 */ /* 0x0003ea0000100000 */
[----:B------:R-:W-:-:S13]  /*3b80*/  PLOP3.LUT P0, PT, PT, PT, UP0, 0x80, 0x8 ;  /* 0x000000000008781c */ /* 0x000fda0003f0f008 */
[----:B------:R1:W-:Y:S02]  /*3b90*/  @P0 STL.U8 [R0+0x2], RZ ;  /* 0x000002ff00000387 */ /* 0x0003e40000100000 */
.L_x_54:
[----:B------:R-:W4:Y:S01]  /*3ba0*/  LDC.64 R4, c[0x0][0x398] ;  /* 0x0000e600ff047b82 */ /* 0x000f220000000a00 */
[----:B------:R-:W2:Y:S01]  /*3bb0*/  LDCU UR15, c[0x3][0xc] ;  /* 0x00c00180ff0f77ac */ /* 0x000ea20008000800 */
[----:B------:R-:W3:Y:S01]  /*3bc0*/  LDCU.64 UR30, c[0x3][0x10] ;  /* 0x00c00200ff1e77ac */ /* 0x000ee20008000a00 */
[----:B----4-:R4:W5:Y:S01]  /*3bd0*/  LDG.E.U8 R10, desc[UR16][R4.64] ;  /* 0x00000010040a7981 */ /* 0x010962000c1e1100 */
[----:B------:R-:W0:Y:S01]  /*3be0*/  LDCU UR32, c[0x3][0x18] ;  /* 0x00c00300ff2077ac */ /* 0x000e220008000800 */
[----:B--2---:R-:W-:Y:S01]  /*3bf0*/  MOV R11, UR15 ;  /* 0x0000000f000b7c02 */ /* 0x004fe20008000f00 */
[----:B---3--:R-:W-:Y:S01]  /*3c00*/  IMAD.U32 R14, RZ, RZ, UR30 ;  /* 0x0000001eff0e7e24 */ /* 0x008fe2000f8e00ff */
[----:B------:R-:W-:Y:S01]  /*3c10*/  UISETP.GE.AND UP0, UPT, UR9, 0x1, UPT ;  /* 0x000000010900788c */ /* 0x000fe2000bf06270 */
[----:B------:R-:W-:Y:S02]  /*3c20*/  IMAD.U32 R15, RZ, RZ, UR31 ;  /* 0x0000001fff0f7e24 */ /* 0x000fe4000f8e00ff */
[----:B0-----:R-:W-:-:S06]  /*3c30*/  IMAD.U32 R16, RZ, RZ, UR32 ;  /* 0x00000020ff107e24 */ /* 0x001fcc000f8e00ff */
[----:B----4-:R-:W-:Y:S05]  /*3c40*/  BRA.U !UP0, `(.L_x_58) ;  /* 0x0000001108947547 */ /* 0x010fea000b800000 */
[----:B------:R-:W-:Y:S01]  /*3c50*/  IMAD.U32 R15, RZ, RZ, UR31 ;  /* 0x0000001fff0f7e24 */ /* 0x000fe2000f8e00ff */
[----:B------:R-:W0:Y:S01]  /*3c60*/  LDCU UR14, c[0x3][0x8] ;  /* 0x00c00100ff0e77ac */ /* 0x000e220008000800 */
[----:B------:R-:W-:Y:S02]  /*3c70*/  IMAD.U32 R14, RZ, RZ, UR30 ;  /* 0x0000001eff0e7e24 */ /* 0x000fe4000f8e00ff */
[----:B-1----:R-:W-:Y:S01]  /*3c80*/  IMAD.MOV.U32 R0, RZ, RZ, RZ ;  /* 0x000000ffff007224 */ /* 0x002fe200078e00ff */
[----:B------:R-:W1:Y:S01]  /*3c90*/  LDCU.64 UR4, c[0x3][URZ] ;  /* 0x00c00000ff0477ac */ /* 0x000e620008000a00 */
[----:B------:R-:W-:Y:S02]  /*3ca0*/  IMAD.U32 R16, RZ, RZ, UR32 ;  /* 0x00000020ff107e24 */ /* 0x000fe4000f8e00ff */
[----:B------:R-:W-:-:S07]  /*3cb0*/  IMAD.U32 R11, RZ, RZ, UR15 ;  /* 0x0000000fff0b7e24 */ /* 0x000fce000f8e00ff */
.L_x_59:
[----:B------:R-:W-:-:S05]  /*3cc0*/  IADD3 R20, PT, PT, R1, R0, RZ ;  /* 0x0000000001147210 */ /* 0x000fca0007ffe0ff */
[----:B------:R-:W2:Y:S04]  /*3cd0*/  LDL.64 R12, [R20] ;  /* 0x00000000140c7983 */ /* 0x000ea80000100a00 */
[----:B------:R-:W3:Y:S04]  /*3ce0*/  LDL.64 R8, [R20+0x8] ;  /* 0x0000080014087983 */ /* 0x000ee80000100a00 */
[----:B------:R4:W3:Y:S01]  /*3cf0*/  LDL.64 R6, [R20+0x10] ;  /* 0x0000100014067983 */ /* 0x0008e20000100a00 */
[----:B------:R-:W-:Y:S01]  /*3d00*/  SHF.L.W.U32.HI R19, R15, 0x4, R15 ;  /* 0x000000040f137819 */ /* 0x000fe20000010e0f */
[----:B------:R-:W-:-:S05]  /*3d10*/  VIADD R0, R0, 0x18 ;  /* 0x0000001800007836 */ /* 0x000fca0000000000 */
[----:B------:R-:W-:Y:S02]  /*3d20*/  ISETP.GE.AND P0, PT, R0, UR9, PT ;  /* 0x0000000900007c0c */ /* 0x000fe4000bf06270 */
[----:B--2---:R-:W-:Y:S01]  /*3d30*/  SHF.R.U32.HI R17, RZ, 0x8, R12 ;  /* 0x00000008ff117819 */ /* 0x004fe2000001160c */
[----:B------:R-:W-:-:S03]  /*3d40*/  IMAD.SHL.U32 R18, R12, 0x100, RZ ;  /* 0x000001000c127824 */ /* 0x000fc600078e00ff */
[----:B------:R-:W-:Y:S02]  /*3d50*/  LOP3.LUT R17, R17, 0xff00, RZ, 0xc0, !PT ;  /* 0x0000ff0011117812 */ /* 0x000fe400078ec0ff */
[----:B------:R-:W-:Y:S02]  /*3d60*/  LOP3.LUT R18, R18, 0xff0000, RZ, 0xc0, !PT ;  /* 0x00ff000012127812 */ /* 0x000fe400078ec0ff */
[----:B------:R-:W-:-:S05]  /*3d70*/  LEA.HI R17, R12, R17, RZ, 0x8 ;  /* 0x000000110c117211 */ /* 0x000fca00078f40ff */
[----:B------:R-:W-:Y:S01]  /*3d80*/  IMAD.IADD R17, R18, 0x1, R17 ;  /* 0x0000000112117824 */ /* 0x000fe200078e0211 */
[----:B------:R-:W-:Y:S02]  /*3d90*/  LOP3.LUT R18, R16, R19, RZ, 0x3c, !PT ;  /* 0x0000001310127212 */ /* 0x000fe400078e3cff */
[----:B------:R-:W-:Y:S01]  /*3da0*/  LOP3.LUT R19, R11, R14, RZ, 0xc0, !PT ;  /* 0x0000000e0b137212 */ /* 0x000fe200078ec0ff */
[----:B------:R-:W-:Y:S01]  /*3db0*/  IMAD R12, R12, 0x1000000, R17 ;  /* 0x010000000c0c7824 */ /* 0x000fe200078e0211 */
[----:B------:R-:W-:Y:S01]  /*3dc0*/  SHF.R.U32.HI R17, RZ, 0x8, R13 ;  /* 0x00000008ff117819 */ /* 0x000fe2000001160d */
[----:B------:R-:W-:Y:S01]  /*3dd0*/  IMAD.SHL.U32 R11, R13, 0x100, RZ ;  /* 0x000001000d0b7824 */ /* 0x000fe200078e00ff */
[----:B----4-:R-:W-:Y:S02]  /*3de0*/  LOP3.LUT R20, RZ, R18, RZ, 0x33, !PT ;  /* 0x00000012ff147212 */ /* 0x010fe400078e33ff */
[----:B------:R-:W-:Y:S02]  /*3df0*/  LOP3.LUT R18, R17, 0xff00, RZ, 0xc0, !PT ;  /* 0x0000ff0011127812 */ /* 0x000fe400078ec0ff */
[----:B------:R-:W-:-:S02]  /*3e00*/  IADD3 R19, PT, PT, R12, R19, R20 ;  /* 0x000000130c137210 */ /* 0x000fc40007ffe014 */
[----:B------:R-:W-:Y:S02]  /*3e10*/  LOP3.LUT R17, R11, 0xff0000, RZ, 0xc0, !PT ;  /* 0x00ff00000b117812 */ /* 0x000fe400078ec0ff */
[----:B------:R-:W-:Y:S01]  /*3e20*/  LEA.HI R18, R13, R18, RZ, 0x8 ;  /* 0x000000120d127211 */ /* 0x000fe200078f40ff */
[----:B-1----:R-:W-:Y:S01]  /*3e30*/  VIADD R11, R19, UR4 ;  /* 0x00000004130b7c36 */ /* 0x002fe20008000000 */
[----:B------:R-:W-:-:S03]  /*3e40*/  SHF.L.W.U32.HI R20, R16, 0x4, R16 ;  /* 0x0000000410147819 */ /* 0x000fc60000010e10 */
[----:B------:R-:W-:Y:S01]  /*3e50*/  IMAD.IADD R18, R17, 0x1, R18 ;  /* 0x0000000111127824 */ /* 0x000fe200078e0212 */
[----:B------:R-:W-:Y:S02]  /*3e60*/  LOP3.LUT R20, R11, R20, RZ, 0x3c, !PT ;  /* 0x000000140b147212 */ /* 0x000fe400078e3cff */
[----:B---3--:R-:W-:Y:S01]  /*3e70*/  SHF.R.U32.HI R17, RZ, 0x8, R8 ;  /* 0x00000008ff117819 */ /* 0x008fe20000011608 */
[----:B------:R-:W-:Y:S01]  /*3e80*/  IMAD R13, R13, 0x1000000, R18 ;  /* 0x010000000d0d7824 */ /* 0x000fe200078e0212 */
[----:B------:R-:W-:Y:S01]  /*3e90*/  LOP3.LUT R18, R14, R15, RZ, 0xc0, !PT ;  /* 0x0000000f0e127212 */ /* 0x000fe200078ec0ff */
[----:B------:R-:W-:Y:S01]  /*3ea0*/  IMAD.SHL.U32 R14, R8, 0x100, RZ ;  /* 0x00000100080e7824 */ /* 0x000fe200078e00ff */
[----:B------:R-:W-:Y:S02]  /*3eb0*/  LOP3.LUT R20, RZ, R20, RZ, 0x33, !PT ;  /* 0x00000014ff147212 */ /* 0x000fe400078e33ff */
[----:B------:R-:W-:Y:S02]  /*3ec0*/  LOP3.LUT R17, R17, 0xff00, RZ, 0xc0, !PT ;  /* 0x0000ff0011117812 */ /* 0x000fe400078ec0ff */
[----:B------:R-:W-:-:S02]  /*3ed0*/  IADD3 R20, PT, PT, R13, R18, R20 ;  /* 0x000000120d147210 */ /* 0x000fc40007ffe014 */
[----:B------:R-:W-:Y:S02]  /*3ee0*/  LOP3.LUT R18, R14, 0xff0000, RZ, 0xc0, !PT ;  /* 0x00ff00000e127812 */ /* 0x000fe400078ec0ff */
[----:B------:R-:W-:Y:S02]  /*3ef0*/  LEA.HI R17, R8, R17, RZ, 0x8 ;  /* 0x0000001108117211 */ /* 0x000fe400078f40ff */
[----:B------:R-:W-:Y:S02]  /*3f00*/  SHF.L.W.U32.HI R19, R11, 0x4, R11 ;  /* 0x000000040b137819 */ /* 0x000fe40000010e0b */
[----:B------:R-:W-:Y:S01]  /*3f10*/  IADD3 R14, PT, PT, R20, UR4, RZ ;  /* 0x00000004140e7c10 */ /* 0x000fe2000fffe0ff */
[----:B------:R-:W-:-:S03]  /*3f20*/  IMAD.IADD R17, R18, 0x1, R17 ;  /* 0x0000000112117824 */ /* 0x000fc600078e0211 */
[----:B------:R-:W-:Y:S01]  /*3f30*/  LOP3.LUT R18, R14, R19, RZ, 0x3c, !PT ;  /* 0x000000130e127212 */ /* 0x000fe200078e3cff */
[----:B------:R-:W-:Y:S01]  /*3f40*/  IMAD R8, R8, 0x1000000, R17 ;  /* 0x0100000008087824 */ /* 0x000fe200078e0211 */
[----:B------:R-:W-:Y:S02]  /*3f50*/  SHF.R.U32.HI R17, RZ, 0x8, R9 ;  /* 0x00000008ff117819 */ /* 0x000fe40000011609 */
[----:B------:R-:W-:Y:S01]  /*3f60*/  LOP3.LUT R19, R15, R16, RZ, 0xc0, !PT ;  /* 0x000000100f137212 */ /* 0x000fe200078ec0ff */
[----:B------:R-:W-:Y:S01]  /*3f70*/  IMAD.SHL.U32 R15, R9, 0x100, RZ ;  /* 0x00000100090f7824 */ /* 0x000fe200078e00ff */
[----:B------:R-:W-:Y:S02]  /*3f80*/  LOP3.LUT R20, RZ, R18, RZ, 0x33, !PT ;  /* 0x00000012ff147212 */ /* 0x000fe400078e33ff */
[----:B------:R-:W-:Y:S02]  /*3f90*/  LOP3.LUT R18, R17, 0xff00, RZ, 0xc0, !PT ;  /* 0x0000ff0011127812 */ /* 0x000fe400078ec0ff */
[----:B------:R-:W-:-:S02]  /*3fa0*/  IADD3 R19, PT, PT, R8, R19, R20 ;  /* 0x0000001308137210 */ /* 0x000fc40007ffe014 */
[----:B------:R-:W-:Y:S02]  /*3fb0*/  LOP3.LUT R17, R15, 0xff0000, RZ, 0xc0, !PT ;  /* 0x00ff00000f117812 */ /* 0x000fe400078ec0ff */
[----:B------:R-:W-:Y:S01]  /*3fc0*/  LEA.HI R18, R9, R18, RZ, 0x8 ;  /* 0x0000001209127211 */ /* 0x000fe200078f40ff */
[----:B------:R-:W-:Y:S01]  /*3fd0*/  VIADD R15, R19, UR4 ;  /* 0x00000004130f7c36 */ /* 0x000fe20008000000 */
[----:B------:R-:W-:-:S03]  /*3fe0*/  SHF.L.W.U32.HI R20, R14, 0x4, R14 ;  /* 0x000000040e147819 */ /* 0x000fc60000010e0e */
[----:B------:R-:W-:Y:S01]  /*3ff0*/  IMAD.IADD R18, R17, 0x1, R18 ;  /* 0x0000000111127824 */ /* 0x000fe200078e0212 */
[----:B------:R-:W-:Y:S02]  /*4000*/  LOP3.LUT R20, R15, R20, RZ, 0x3c, !PT ;  /* 0x000000140f147212 */ /* 0x000fe400078e3cff */
[----:B------:R-:W-:Y:S01]  /*4010*/  SHF.R.U32.HI R17, RZ, 0x8, R6 ;  /* 0x00000008ff117819 */ /* 0x000fe20000011606 */
[----:B------:R-:W-:Y:S01]  /*4020*/  IMAD R9, R9, 0x1000000, R18 ;  /* 0x0100000009097824 */ /* 0x000fe200078e0212 */
        /* <DEDUP_REMOVED lines=8> */
[----:B------:R-:W-:Y:S02]  /*40b0*/  SHF.L.W.U32.HI R19, R15, 0x4, R15 ;  /* 0x000000040f137819 */ /* 0x000fe40000010e0f */
[----:B------:R-:W-:Y:S02]  /*40c0*/  IADD3 R17, PT, PT, R18, R17, RZ ;  /* 0x0000001112117210 */ /* 0x000fe40007ffe0ff */
[----:B------:R-:W-:Y:S02]  /*40d0*/  LOP3.LUT R19, R16, R19, RZ, 0x3c, !PT ;  /* 0x0000001310137212 */ /* 0x000fe400078e3cff */
[----:B------:R-:W-:Y:S01]  /*40e0*/  SHF.R.U32.HI R18, RZ, 0x8, R7 ;  /* 0x00000008ff127819 */ /* 0x000fe20000011607 */
[----:B------:R-:W-:Y:S01]  /*40f0*/  IMAD R6, R6, 0x1000000, R17 ;  /* 0x0100000006067824 */ /* 0x000fe200078e0211 */
[----:B------:R-:W-:Y:S01]  /*4100*/  LOP3.LUT R17, R11, R14, RZ, 0xc0, !PT ;  /* 0x0000000e0b117212 */ /* 0x000fe200078ec0ff */
[----:B------:R-:W-:Y:S01]  /*4110*/  IMAD.SHL.U32 R11, R7, 0x100, RZ ;  /* 0x00000100070b7824 */ /* 0x000fe200078e00ff */
[----:B------:R-:W-:-:S02]  /*4120*/  LOP3.LUT R19, RZ, R19, RZ, 0x33, !PT ;  /* 0x00000013ff137212 */ /* 0x000fc400078e33ff */
[----:B------:R-:W-:Y:S02]  /*4130*/  LOP3.LUT R18, R18, 0xff00, RZ, 0xc0, !PT ;  /* 0x0000ff0012127812 */ /* 0x000fe400078ec0ff */
[----:B------:R-:W-:Y:S02]  /*4140*/  IADD3 R19, PT, PT, R6, R17, R19 ;  /* 0x0000001106137210 */ /* 0x000fe40007ffe013 */
[----:B------:R-:W-:Y:S02]  /*4150*/  LOP3.LUT R17, R11, 0xff0000, RZ, 0xc0, !PT ;  /* 0x00ff00000b117812 */ /* 0x000fe400078ec0ff */
[----:B------:R-:W-:Y:S01]  /*4160*/  LEA.HI R18, R7, R18, RZ, 0x8 ;  /* 0x0000001207127211 */ /* 0x000fe200078f40ff */
[----:B------:R-:W-:Y:S01]  /*4170*/  VIADD R11, R19, UR4 ;  /* 0x00000004130b7c36 */ /* 0x000fe20008000000 */
[----:B------:R-:W-:Y:S02]  /*4180*/  SHF.L.W.U32.HI R20, R16, 0x4, R16 ;  /* 0x0000000410147819 */ /* 0x000fe40000010e10 */
[----:B------:R-:W-:Y:S01]  /*4190*/  LOP3.LUT R14, R14, R15, RZ, 0xc0, !PT ;  /* 0x0000000f0e0e7212 */ /* 0x000fe200078ec0ff */
[----:B------:R-:W-:Y:S01]  /*41a0*/  IMAD.IADD R18, R17, 0x1, R18 ;  /* 0x0000000111127824 */ /* 0x000fe200078e0212 */
[----:B------:R-:W-:-:S02]  /*41b0*/  LOP3.LUT R20, R11, R20, RZ, 0x3c, !PT ;  /* 0x000000140b147212 */ /* 0x000fc400078e3cff */
[----:B------:R-:W-:Y:S01]  /*41c0*/  SHF.L.W.U32.HI R19, R11, 0x4, R11 ;  /* 0x000000040b137819 */ /* 0x000fe20000010e0b */
[----:B------:R-:W-:Y:S01]  /*41d0*/  IMAD R7, R7, 0x1000000, R18 ;  /* 0x0100000007077824 */ /* 0x000fe200078e0212 */
[----:B------:R-:W-:Y:S02]  /*41e0*/  LOP3.LUT R20, RZ, R20, RZ, 0x33, !PT ;  /* 0x00000014ff147212 */ /* 0x000fe400078e33ff */
[----:B------:R-:W-:Y:S01]  /*41f0*/  LOP3.LUT R18, R16, R11, RZ, 0xc0, !PT ;  /* 0x0000000b10127212 */ /* 0x000fe200078ec0ff */
[----:B------:R-:W-:Y:S01]  /*4200*/  IMAD.IADD R17, R9, 0x1, R7 ;  /* 0x0000000109117824 */ /* 0x000fe200078e0207 */
[----:B------:R-:W-:-:S04]  /*4210*/  IADD3 R14, PT, PT, R7, R14, R20 ;  /* 0x0000000e070e7210 */ /* 0x000fc80007ffe014 */
[----:B------:R-:W-:Y:S01]  /*4220*/  LOP3.LUT R12, R13, R12, R17, 0x96, !PT ;  /* 0x0000000c0d0c7212 */ /* 0x000fe200078e9611 */
[----:B------:R-:W-:Y:S01]  /*4230*/  VIADD R14, R14, UR4 ;  /* 0x000000040e0e7c36 */ /* 0x000fe20008000000 */
[----:B------:R-:W-:Y:S02]  /*4240*/  LOP3.LUT R17, R15, R16, RZ, 0xc0, !PT ;  /* 0x000000100f117212 */ /* 0x000fe400078ec0ff */
[----:B------:R-:W-:Y:S02]  /*4250*/  SHF.L.W.U32.HI R12, R12, 0x3, R12 ;  /* 0x000000030c0c7819 */ /* 0x000fe40000010e0c */
[C---:B------:R-:W-:Y:S02]  /*4260*/  LOP3.LUT R19, R14.reuse, R19, RZ, 0x3c, !PT ;  /* 0x000000130e137212 */ /* 0x040fe400078e3cff */
[----:B------:R-:W-:Y:S01]  /*4270*/  SHF.L.W.U32.HI R20, R14, 0x4, R14 ;  /* 0x000000040e147819 */ /* 0x000fe20000010e0e */
[----:B------:R-:W-:Y:S01]  /*4280*/  IMAD.IADD R15, R6, 0x1, R12 ;  /* 0x00000001060f7824 */ /* 0x000fe200078e020c */
[----:B------:R-:W-:-:S04]  /*4290*/  LOP3.LUT R19, RZ, R19, RZ, 0x33, !PT ;  /* 0x00000013ff137212 */ /* 0x000fc800078e33ff */
[----:B------:R-:W-:Y:S02]  /*42a0*/  IADD3 R17, PT, PT, R12, R17, R19 ;  /* 0x000000110c117210 */ /* 0x000fe40007ffe013 */
[----:B------:R-:W-:Y:S02]  /*42b0*/  LOP3.LUT R13, R8, R13, R15, 0x96, !PT ;  /* 0x0000000d080d7212 */ /* 0x000fe400078e960f */
[----:B------:R-:W-:Y:S02]  /*42c0*/  IADD3 R15, PT, PT, R17, UR4, RZ ;  /* 0x00000004110f7c10 */ /* 0x000fe4000fffe0ff */
[----:B------:R-:W-:Y:S02]  /*42d0*/  SHF.L.W.U32.HI R13, R13, 0x3, R13 ;  /* 0x000000030d0d7819 */ /* 0x000fe40000010e0d */
[C---:B------:R-:W-:Y:S02]  /*42e0*/  LOP3.LUT R20, R15.reuse, R20, RZ, 0xc3, !PT ;  /* 0x000000140f147212 */ /* 0x040fe400078ec3ff */
[----:B------:R-:W-:Y:S01]  /*42f0*/  SHF.L.W.U32.HI R19, R15, 0x4, R15 ;  /* 0x000000040f137819 */ /* 0x000fe20000010e0f */
[----:B------:R-:W-:Y:S01]  /*4300*/  IMAD.IADD R16, R7, 0x1, R13 ;  /* 0x0000000107107824 */ /* 0x000fe200078e020d */
[----:B------:R-:W-:-:S02]  /*4310*/  IADD3 R18, PT, PT, R13, R18, R20 ;  /* 0x000000120d127210 */ /* 0x000fc40007ffe014 */
[----:B------:R-:W-:Y:S02]  /*4320*/  LOP3.LUT R17, R11, R14, RZ, 0xc0, !PT ;  /* 0x0000000e0b117212 */ /* 0x000fe400078ec0ff */
[----:B------:R-:W-:Y:S01]  /*4330*/  LOP3.LUT R8, R9, R8, R16, 0x96, !PT ;  /* 0x0000000809087212 */ /* 0x000fe200078e9610 */
[----:B------:R-:W-:Y:S01]  /*4340*/  VIADD R16, R18, UR4 ;  /* 0x0000000412107c36 */ /* 0x000fe20008000000 */
[----:B------:R-:W-:Y:S02]  /*4350*/  LOP3.LUT R14, R14, R15, RZ, 0xc0, !PT ;  /* 0x0000000f0e0e7212 */ /* 0x000fe400078ec0ff */
[----:B------:R-:W-:Y:S02]  /*4360*/  SHF.L.W.U32.HI R8, R8, 0x3, R8 ;  /* 0x0000000308087819 */ /* 0x000fe40000010e08 */
[C---:B------:R-:W-:Y:S02]  /*4370*/  LOP3.LUT R19, R16.reuse, R19, RZ, 0xc3, !PT ;  /* 0x0000001310137212 */ /* 0x040fe400078ec3ff */
[----:B------:R-:W-:Y:S01]  /*4380*/  SHF.L.W.U32.HI R18, R16, 0x4, R16 ;  /* 0x0000000410127819 */ /* 0x000fe20000010e10 */
[----:B------:R-:W-:Y:S01]  /*4390*/  IMAD.IADD R11, R12, 0x1, R8 ;  /* 0x000000010c0b7824 */ /* 0x000fe200078e0208 */
[----:B------:R-:W-:-:S04]  /*43a0*/  IADD3 R17, PT, PT, R8, R17, R19 ;  /* 0x0000001108117210 */ /* 0x000fc80007ffe013 */
[----:B------:R-:W-:Y:S01]  /*43b0*/  LOP3.LUT R9, R6, R9, R11, 0x96, !PT ;  /* 0x0000000906097212 */ /* 0x000fe200078e960b */
[----:B------:R-:W-:-:S03]  /*43c0*/  VIADD R17, R17, UR4 ;  /* 0x0000000411117c36 */ /* 0x000fc60008000000 */
[----:B------:R-:W-:Y:S02]  /*43d0*/  SHF.L.W.U32.HI R9, R9, 0x3, R9 ;  /* 0x0000000309097819 */ /* 0x000fe40000010e09 */
[----:B------:R-:W-:-:S04]  /*43e0*/  LOP3.LUT R18, R17, R18, RZ, 0xc3, !PT ;  /* 0x0000001211127212 */ /* 0x000fc800078ec3ff */
[----:B------:R-:W-:Y:S01]  /*43f0*/  IADD3 R11, PT, PT, R9, R14, R18 ;  /* 0x0000000e090b7210 */ /* 0x000fe20007ffe012 */
[----:B------:R-:W-:-:S04]  /*4400*/  IMAD.IADD R14, R13, 0x1, R9 ;  /* 0x000000010d0e7824 */ /* 0x000fc800078e0209 */
[----:B------:R-:W-:Y:S01]  /*4410*/  VIADD R11, R11, UR4 ;  /* 0x000000040b0b7c36 */ /* 0x000fe20008000000 */
[----:B------:R-:W-:Y:S02]  /*4420*/  LOP3.LUT R6, R7, R6, R14, 0x96, !PT ;  /* 0x0000000607067212 */ /* 0x000fe400078e960e */
[----:B------:R-:W-:Y:S02]  /*4430*/  LOP3.LUT R14, R17, R15, R16, 0xb8, !PT ;  /* 0x0000000f110e7212 */ /* 0x000fe400078eb810 */
[C---:B------:R-:W-:Y:S02]  /*4440*/  SHF.L.W.U32.HI R15, R11.reuse, 0x2, R11 ;  /* 0x000000020b0f7819 */ /* 0x040fe40000010e0b */
[----:B------:R-:W-:Y:S02]  /*4450*/  SHF.L.W.U32.HI R6, R6, 0x3, R6 ;  /* 0x0000000306067819 */ /* 0x000fe40000010e06 */
[----:B------:R-:W-:Y:S02]  /*4460*/  LOP3.LUT R19, R14, R17, R15, 0x78, !PT ;  /* 0x000000110e137212 */ /* 0x000fe400078e780f */
[----:B------:R-:W-:Y:S01]  /*4470*/  LOP3.LUT R16, R11, R16, R17, 0xb8, !PT ;  /* 0x000000100b107212 */ /* 0x000fe200078eb811 */
[--C-:B------:R-:W-:Y:S01]  /*4480*/  IMAD.IADD R15, R8, 0x1, R6.reuse ;  /* 0x00000001080f7824 */ /* 0x100fe200078e0206 */
[----:B------:R-:W-:-:S04]  /*4490*/  LOP3.LUT R14, R19, UR5, R6, 0x96, !PT ;  /* 0x00000005130e7c12 */ /* 0x000fc8000f8e9606 */
[----:B------:R-:W-:Y:S02]  /*44a0*/  LOP3.LUT R7, R12, R7, R15, 0x96, !PT ;  /* 0x000000070c077212 */ /* 0x000fe400078e960f */
[----:B------:R-:W-:Y:S02]  /*44b0*/  SHF.L.W.U32.HI R15, R14, 0x2, R14 ;  /* 0x000000020e0f7819 */ /* 0x000fe40000010e0e */
        /* <DEDUP_REMOVED lines=9> */
[----:B------:R-:W-:Y:S02]  /*4550*/  IADD3 R17, PT, PT, R6, R12, RZ ;  /* 0x0000000c06117210 */ /* 0x000fe40007ffe0ff */
[----:B------:R-:W-:-:S02]  /*4560*/  LOP3.LUT R16, R19, UR5, R12, 0x96, !PT ;  /* 0x0000000513107c12 */ /* 0x000fc4000f8e960c */
[----:B------:R-:W-:Y:S02]  /*4570*/  LOP3.LUT R17, R8, R13, R17, 0x96, !PT ;  /* 0x0000000d08117212 */ /* 0x000fe400078e9611 */
[----:B------:R-:W-:Y:S02]  /*4580*/  LOP3.LUT R18, R15, R11, R14, 0xb8, !PT ;  /* 0x0000000b0f127212 */ /* 0x000fe400078eb80e */
[----:B------:R-:W-:Y:S02]  /*4590*/  SHF.L.W.U32.HI R11, R17, 0x3, R17 ;  /* 0x00000003110b7819 */ /* 0x000fe40000010e11 */
[----:B------:R-:W-:-:S03]  /*45a0*/  SHF.L.W.U32.HI R13, R16, 0x2, R16 ;  /* 0x00000002100d7819 */ /* 0x000fc60000010e10 */
[----:B------:R-:W-:Y:S01]  /*45b0*/  IMAD.IADD R17, R7, 0x1, R11 ;  /* 0x0000000107117824 */ /* 0x000fe200078e020b */
[----:B------:R-:W-:-:S04]  /*45c0*/  LOP3.LUT R18, R18, R15, R13, 0x78, !PT ;  /* 0x0000000f12127212 */ /* 0x000fc800078e780d */
[----:B------:R-:W-:Y:S02]  /*45d0*/  LOP3.LUT R13, R18, UR5, R11, 0x96, !PT ;  /* 0x00000005120d7c12 */ /* 0x000fe4000f8e960b */
[----:B------:R-:W-:Y:S02]  /*45e0*/  LOP3.LUT R8, R9, R8, R17, 0x96, !PT ;  /* 0x0000000809087212 */ /* 0x000fe400078e9611 */
[----:B------:R-:W-:Y:S02]  /*45f0*/  LOP3.LUT R17, R16, R14, R15, 0xb8, !PT ;  /* 0x0000000e10117212 */ /* 0x000fe400078eb80f */
[----:B------:R-:W-:Y:S02]  /*4600*/  SHF.L.W.U32.HI R14, R13, 0x2, R13 ;  /* 0x000000020d0e7819 */ /* 0x000fe40000010e0d */
[----:B------:R-:W-:Y:S02]  /*4610*/  SHF.L.W.U32.HI R8, R8, 0x3, R8 ;  /* 0x0000000308087819 */ /* 0x000fe40000010e08 */
[----:B------:R-:W-:-:S02]  /*4620*/  LOP3.LUT R19, R17, R16, R14, 0x78, !PT ;  /* 0x0000001011137212 */ /* 0x000fc400078e780e */
[----:B------:R-:W-:Y:S01]  /*4630*/  LOP3.LUT R18, R13, R15, R16, 0xb8, !PT ;  /* 0x0000000f0d127212 */ /* 0x000fe200078eb810 */
[--C-:B------:R-:W-:Y:S01]  /*4640*/  IMAD.IADD R17, R12, 0x1, R8.reuse ;  /* 0x000000010c117824 */ /* 0x100fe200078e0208 */
[----:B------:R-:W-:-:S04]  /*4650*/  LOP3.LUT R14, R19, UR5, R8, 0x96, !PT ;  /* 0x00000005130e7c12 */ /* 0x000fc8000f8e9608 */
[----:B------:R-:W-:Y:S02]  /*4660*/  LOP3.LUT R9, R6, R9, R17, 0x96, !PT ;  /* 0x0000000906097212 */ /* 0x000fe400078e9611 */
[----:B------:R-:W-:Y:S02]  /*4670*/  SHF.L.W.U32.HI R15, R14, 0x2, R14 ;  /* 0x000000020e0f7819 */ /* 0x000fe40000010e0e */
[----:B------:R-:W-:Y:S02]  /*4680*/  SHF.L.W.U32.HI R9, R9, 0x3, R9 ;  /* 0x0000000309097819 */ /* 0x000fe40000010e09 */
[----:B------:R-:W-:-:S03]  /*4690*/  LOP3.LUT R18, R18, R13, R15, 0x78, !PT ;  /* 0x0000000d12127212 */ /* 0x000fc600078e780f */
[--C-:B------:R-:W-:Y:S01]  /*46a0*/  IMAD.IADD R15, R11, 0x1, R9.reuse ;  /* 0x000000010b0f7824 */ /* 0x100fe200078e0209 */
[----:B------:R-:W-:-:S04]  /*46b0*/  LOP3.LUT R18, R18, UR5, R9, 0x96, !PT ;  /* 0x0000000512127c12 */ /* 0x000fc8000f8e9609 */
[----:B------:R-:W-:Y:S02]  /*46c0*/  LOP3.LUT R6, R7, R6, R15, 0x96, !PT ;  /* 0x0000000607067212 */ /* 0x000fe400078e960f */
        /* <DEDUP_REMOVED lines=24> */
[----:B------:R-:W-:-:S03]  /*4850*/  LOP3.LUT R16, R16, R13, R18, 0x78, !PT ;  /* 0x0000000d10107212 */ /* 0x000fc600078e7812 */
[--C-:B------:R-:W-:Y:S01]  /*4860*/  IMAD.IADD R17, R7, 0x1, R11.reuse ;  /* 0x0000000107117824 */ /* 0x100fe200078e020b */
[----:B------:R-:W-:-:S04]  /*4870*/  LOP3.LUT R16, R16, UR5, R11, 0x96, !PT ;  /* 0x0000000510107c12 */ /* 0x000fc8000f8e960b */
[----:B------:R-:W-:Y:S02]  /*4880*/  LOP3.LUT R8, R9, R8, R17, 0x96, !PT ;  /* 0x0000000809087212 */ /* 0x000fe400078e9611 */
[----:B------:R-:W-:Y:S02]  /*4890*/  SHF.L.W.U32.HI R17, R14, 0x4, R14 ;  /* 0x000000040e117819 */ /* 0x000fe40000010e0e */
[----:B------:R-:W-:Y:S02]  /*48a0*/  SHF.L.W.U32.HI R19, R16, 0x7, R16 ;  /* 0x0000000710137819 */ /* 0x000fe40000010e10 */
[----:B------:R-:W-:Y:S02]  /*48b0*/  SHF.L.W.U32.HI R8, R8, 0x3, R8 ;  /* 0x0000000308087819 */ /* 0x000fe40000010e08 */
[----:B------:R-:W-:Y:S02]  /*48c0*/  LOP3.LUT R20, R20, R17, R19, 0x96, !PT ;  /* 0x0000001114147212 */ /* 0x000fe400078e9613 */
[----:B0-----:R-:W-:-:S02]  /*48d0*/  LOP3.LUT R22, R8, UR14, RZ, 0x3c, !PT ;  /* 0x0000000e08167c12 */ /* 0x001fc4000f8e3cff */
[----:B------:R-:W-:Y:S02]  /*48e0*/  LOP3.LUT R15, R20, R15, RZ, 0x3c, !PT ;  /* 0x0000000f140f7212 */ /* 0x000fe400078e3cff */
[----:B------:R-:W-:-:S03]  /*48f0*/  IADD3 R17, PT, PT, R12, R8, RZ ;  /* 0x000000080c117210 */ /* 0x000fc60007ffe0ff */
[----:B------:R-:W-:Y:S01]  /*4900*/  IMAD.IADD R15, R15, 0x1, R22 ;  /* 0x000000010f0f7824 */ /* 0x000fe200078e0216 */
[----:B------:R-:W-:Y:S02]  /*4910*/  LOP3.LUT R9, R6, R9, R17, 0x96, !PT ;  /* 0x0000000906097212 */ /* 0x000fe400078e9611 */
[----:B------:R-:W-:Y:S02]  /*4920*/  SHF.L.W.U32.HI R17, R16, 0x4, R16 ;  /* 0x0000000410117819 */ /* 0x000fe40000010e10 */
[----:B------:R-:W-:Y:S02]  /*4930*/  SHF.L.W.U32.HI R19, R15, 0x7, R15 ;  /* 0x000000070f137819 */ /* 0x000fe40000010e0f */
[----:B------:R-:W-:Y:S02]  /*4940*/  SHF.L.W.U32.HI R9, R9, 0x3, R9 ;  /* 0x0000000309097819 */ /* 0x000fe40000010e09 */
[----:B------:R-:W-:Y:S02]  /*4950*/  LOP3.LUT R18, R18, R17, R19, 0x96, !PT ;  /* 0x0000001112127212 */ /* 0x000fe400078e9613 */
[----:B------:R-:W-:Y:S01]  /*4960*/  LOP3.LUT R20, R9, UR14, RZ, 0x3c, !PT ;  /* 0x0000000e09147c12 */ /* 0x000fe2000f8e3cff */
[----:B------:R-:W-:Y:S01]  /*4970*/  IMAD.IADD R17, R11, 0x1, R9 ;  /* 0x000000010b117824 */ /* 0x000fe200078e0209 */
[----:B------:R-:W-:-:S02]  /*4980*/  LOP3.LUT R13, R18, R13, RZ, 0x3c, !PT ;  /* 0x0000000d120d7212 */ /* 0x000fc400078e3cff */
[----:B------:R-:W-:Y:S02]  /*4990*/  SHF.L.W.U32.HI R18, R15, 0x4, R15 ;  /* 0x000000040f127819 */ /* 0x000fe40000010e0f */
[----:B------:R-:W-:Y:S01]  /*49a0*/  LOP3.LUT R6, R7, R6, R17, 0x96, !PT ;  /* 0x0000000607067212 */ /* 0x000fe200078e9611 */
[----:B------:R-:W-:Y:S01]  /*49b0*/  IMAD.IADD R13, R13, 0x1, R20 ;  /* 0x000000010d0d7824 */ /* 0x000fe200078e0214 */
[----:B------:R-:W-:Y:S02]  /*49c0*/  SHF.L.W.U32.HI R17, R16, 0x2, R16 ;  /* 0x0000000210117819 */ /* 0x000fe40000010e10 */
[----:B------:R-:W-:Y:S02]  /*49d0*/  SHF.L.W.U32.HI R6, R6, 0x3, R6 ;  /* 0x0000000306067819 */ /* 0x000fe40000010e06 */
[----:B------:R-:W-:-:S04]  /*49e0*/  SHF.L.W.U32.HI R19, R13, 0x7, R13 ;  /* 0x000000070d137819 */ /* 0x000fc80000010e0d */
[----:B------:R-:W-:Y:S02]  /*49f0*/  LOP3.LUT R17, R17, R18, R19, 0x96, !PT ;  /* 0x0000001211117212 */ /* 0x000fe400078e9613 */
[----:B------:R-:W-:Y:S02]  /*4a00*/  LOP3.LUT R19, R6, UR14, RZ, 0x3c, !PT ;  /* 0x0000000e06137c12 */ /* 0x000fe4000f8e3cff */
[----:B------:R-:W-:Y:S01]  /*4a10*/  LOP3.LUT R14, R17, R14, RZ, 0x3c, !PT ;  /* 0x0000000e110e7212 */ /* 0x000fe200078e3cff */
[----:B------:R-:W-:Y:S01]  /*4a20*/  IMAD.IADD R17, R8, 0x1, R6 ;  /* 0x0000000108117824 */ /* 0x000fe200078e0206 */
[----:B------:R-:W-:-:S03]  /*4a30*/  SHF.L.W.U32.HI R18, R13, 0x4, R13 ;  /* 0x000000040d127819 */ /* 0x000fc60000010e0d */
[----:B------:R-:W-:Y:S01]  /*4a40*/  IMAD.IADD R14, R14, 0x1, R19 ;  /* 0x000000010e0e7824 */ /* 0x000fe200078e0213 */
[----:B------:R-:W-:Y:S02]  /*4a50*/  LOP3.LUT R7, R12, R7, R17, 0x96, !PT ;  /* 0x000000070c077212 */ /* 0x000fe400078e9611 */
[----:B------:R-:W-:Y:S02]  /*4a60*/  SHF.L.W.U32.HI R17, R15, 0x2, R15 ;  /* 0x000000020f117819 */ /* 0x000fe40000010e0f */
[----:B------:R-:W-:Y:S02]  /*4a70*/  SHF.L.W.U32.HI R19, R14, 0x7, R14 ;  /* 0x000000070e137819 */ /* 0x000fe40000010e0e */
[----:B------:R-:W-:Y:S02]  /*4a80*/  SHF.L.W.U32.HI R7, R7, 0x3, R7 ;  /* 0x0000000307077819 */ /* 0x000fe40000010e07 */
[----:B------:R-:W-:Y:S02]  /*4a90*/  LOP3.LUT R17, R17, R18, R19, 0x96, !PT ;  /* 0x0000001211117212 */ /* 0x000fe400078e9613 */
[----:B------:R-:W-:-:S02]  /*4aa0*/  LOP3.LUT R19, R7, UR14, RZ, 0x3c, !PT ;  /* 0x0000000e07137c12 */ /* 0x000fc4000f8e3cff */
        /* <DEDUP_REMOVED lines=10> */
[----:B------:R-:W-:Y:S02]  /*4b50*/  LOP3.LUT R15, R18, R15, RZ, 0x3c, !PT ;  /* 0x0000000f120f7212 */ /* 0x000fe400078e3cff */
[----:B------:R-:W-:-:S03]  /*4b60*/  IADD3 R17, PT, PT, R6, R12, RZ ;  /* 0x0000000c06117210 */ /* 0x000fc60007ffe0ff */
[----:B------:R-:W-:Y:S01]  /*4b70*/  IMAD.IADD R15, R15, 0x1, R20 ;  /* 0x000000010f0f7824 */ /* 0x000fe200078e0214 */
[----:B------:R-:W-:Y:S02]  /*4b80*/  LOP3.LUT R17, R8, R11, R17, 0x96, !PT ;  /* 0x0000000b08117212 */ /* 0x000fe400078e9611 */
[----:B------:R-:W-:Y:S02]  /*4b90*/  SHF.L.W.U32.HI R11, R14, 0x2, R14 ;  /* 0x000000020e0b7819 */ /* 0x000fe40000010e0e */
[----:B------:R-:W-:Y:S02]  /*4ba0*/  SHF.L.W.U32.HI R20, R16, 0x4, R16 ;  /* 0x0000000410147819 */ /* 0x000fe40000010e10 */
[----:B------:R-:W-:Y:S02]  /*4bb0*/  SHF.L.W.U32.HI R19, R15, 0x7, R15 ;  /* 0x000000070f137819 */ /* 0x000fe40000010e0f */
[----:B------:R-:W-:Y:S02]  /*4bc0*/  SHF.L.W.U32.HI R18, R17, 0x3, R17 ;  /* 0x0000000311127819 */ /* 0x000fe40000010e11 */
[----:B------:R-:W-:-:S02]  /*4bd0*/  LOP3.LUT R20, R11, R20, R19, 0x96, !PT ;  /* 0x000000140b147212 */ /* 0x000fc400078e9613 */
[----:B------:R-:W-:Y:S01]  /*4be0*/  LOP3.LUT R22, R18, UR14, RZ, 0x3c, !PT ;  /* 0x0000000e12167c12 */ /* 0x000fe2000f8e3cff */
[----:B------:R-:W-:Y:S01]  /*4bf0*/  IMAD.IADD R11, R7, 0x1, R18 ;  /* 0x00000001070b7824 */ /* 0x000fe200078e0212 */
[----:B------:R-:W-:Y:S02]  /*4c00*/  LOP3.LUT R13, R20, R13, RZ, 0x3c, !PT ;  /* 0x0000000d140d7212 */ /* 0x000fe400078e3cff */
[----:B------:R-:W-:Y:S02]  /*4c10*/  SHF.L.W.U32.HI R19, R15, 0x4, R15 ;  /* 0x000000040f137819 */ /* 0x000fe40000010e0f */
[----:B------:R-:W-:Y:S01]  /*4c20*/  LOP3.LUT R11, R9, R8, R11, 0x96, !PT ;  /* 0x00000008090b7212 */ /* 0x000fe200078e960b */
[----:B------:R-:W-:Y:S01]  /*4c30*/  IMAD.IADD R13, R13, 0x1, R22 ;  /* 0x000000010d0d7824 */ /* 0x000fe200078e0216 */
[----:B------:R-:W-:Y:S02]  /*4c40*/  SHF.L.W.U32.HI R8, R16, 0x2, R16 ;  /* 0x0000000210087819 */ /* 0x000fe40000010e10 */
[----:B------:R-:W-:-:S02]  /*4c50*/  SHF.L.W.U32.HI R17, R11, 0x3, R11 ;  /* 0x000000030b117819 */ /* 0x000fc40000010e0b */
[----:B------:R-:W-:-:S04]  /*4c60*/  SHF.L.W.U32.HI R20, R13, 0x7, R13 ;  /* 0x000000070d147819 */ /* 0x000fc80000010e0d */
[----:B------:R-:W-:Y:S01]  /*4c70*/  LOP3.LUT R19, R8, R19, R20, 0x96, !PT ;  /* 0x0000001308137212 */ /* 0x000fe200078e9614 */
[----:B------:R-:W-:Y:S01]  /*4c80*/  IMAD.IADD R8, R12, 0x1, R17 ;  /* 0x000000010c087824 */ /* 0x000fe200078e0211 */
[----:B------:R-:W-:Y:S02]  /*4c90*/  LOP3.LUT R20, R17, UR14, RZ, 0x3c, !PT ;  /* 0x0000000e11147c12 */ /* 0x000fe4000f8e3cff */
[----:B------:R-:W-:Y:S02]  /*4ca0*/  LOP3.LUT R19, R19, R14, RZ, 0x3c, !PT ;  /* 0x0000000e13137212 */ /* 0x000fe400078e3cff */
[----:B------:R-:W-:Y:S02]  /*4cb0*/  LOP3.LUT R8, R6, R9, R8, 0x96, !PT ;  /* 0x0000000906087212 */ /* 0x000fe400078e9608 */
[----:B------:R-:W-:Y:S01]  /*4cc0*/  SHF.L.W.U32.HI R14, R15, 0x2, R15 ;  /* 0x000000020f0e7819 */ /* 0x000fe20000010e0f */
[----:B------:R-:W-:Y:S01]  /*4cd0*/  IMAD.IADD R11, R19, 0x1, R20 ;  /* 0x00000001130b7824 */ /* 0x000fe200078e0214 */
[----:B------:R-:W-:-:S02]  /*4ce0*/  SHF.L.W.U32.HI R19, R13, 0x4, R13 ;  /* 0x000000040d137819 */ /* 0x000fc40000010e0d */
[----:B------:R-:W-:Y:S02]  /*4cf0*/  SHF.L.W.U32.HI R9, R8, 0x3, R8 ;  /* 0x0000000308097819 */ /* 0x000fe40000010e08 */
[----:B------:R-:W-:Y:S02]  /*4d00*/  SHF.L.W.U32.HI R20, R11, 0x7, R11 ;  /* 0x000000070b147819 */ /* 0x000fe40000010e0b */
[----:B------:R-:W-:Y:S02]  /*4d10*/  SHF.L.W.U32.HI R8, R13, 0x2, R13 ;  /* 0x000000020d087819 */ /* 0x000fe40000010e0d */
[----:B------:R-:W-:Y:S02]  /*4d20*/  LOP3.LUT R19, R14, R19, R20, 0x96, !PT ;  /* 0x000000130e137212 */ /* 0x000fe400078e9614 */
[----:B------:R-:W-:Y:S01]  /*4d30*/  LOP3.LUT R14, R9, UR14, RZ, 0x3c, !PT ;  /* 0x0000000e090e7c12 */ /* 0x000fe2000f8e3cff */
[----:B------:R-:W-:Y:S01]  /*4d40*/  IMAD.IADD R9, R18, 0x1, R9 ;  /* 0x0000000112097824 */ /* 0x000fe200078e0209 */
[----:B------:R-:W-:-:S04]  /*4d50*/  LOP3.LUT R19, R19, R16, RZ, 0x3c, !PT ;  /* 0x0000001013137212 */ /* 0x000fc800078e3cff */
[----:B------:R-:W-:Y:S01]  /*4d60*/  LOP3.LUT R9, R7, R6, R9, 0x96, !PT ;  /* 0x0000000607097212 */ /* 0x000fe200078e9609 */
[----:B------:R-:W-:Y:S01]  /*4d70*/  IMAD.IADD R14, R19, 0x1, R14 ;  /* 0x00000001130e7824 */ /* 0x000fe200078e020e */
[----:B------:R-:W-:Y:S02]  /*4d80*/  SHF.L.W.U32.HI R19, R11, 0x4, R11 ;  /* 0x000000040b137819 */ /* 0x000fe40000010e0b */
[----:B------:R-:W-:Y:S02]  /*4d90*/  SHF.L.W.U32.HI R6, R9, 0x3, R9 ;  /* 0x0000000309067819 */ /* 0x000fe40000010e09 */
[----:B------:R-:W-:Y:S02]  /*4da0*/  SHF.L.W.U32.HI R16, R14, 0x7, R14 ;  /* 0x000000070e107819 */ /* 0x000fe40000010e0e */
[----:B------:R-:W-:Y:S02]  /*4db0*/  LOP3.LUT R9, R6, UR14, RZ, 0x3c, !PT ;  /* 0x0000000e06097c12 */ /* 0x000fe4000f8e3cff */
[----:B------:R-:W-:-:S02]  /*4dc0*/  LOP3.LUT R8, R8, R19, R16, 0x96, !PT ;  /* 0x0000001308087212 */ /* 0x000fc400078e9610 */
[----:B------:R-:W-:Y:S02]  /*4dd0*/  IADD3 R6, PT, PT, R17, R6, RZ ;  /* 0x0000000611067210 */ /* 0x000fe40007ffe0ff */
[----:B------:R-:W-:Y:S02]  /*4de0*/  LOP3.LUT R8, R8, R15, RZ, 0x3c, !PT ;  /* 0x0000000f08087212 */ /* 0x000fe400078e3cff */
[----:B------:R-:W-:Y:S02]  /*4df0*/  LOP3.LUT R6, R12, R7, R6, 0x96, !PT ;  /* 0x000000070c067212 */ /* 0x000fe400078e9606 */
[----:B------:R-:W-:Y:S01]  /*4e00*/  SHF.L.W.U32.HI R7, R11, 0x2, R11 ;  /* 0x000000020b077819 */ /* 0x000fe20000010e0b */
[----:B------:R-:W-:Y:S01]  /*4e10*/  IMAD.IADD R15, R8, 0x1, R9 ;  /* 0x00000001080f7824 */ /* 0x000fe200078e0209 */
[----:B------:R-:W-:Y:S02]  /*4e20*/  SHF.L.W.U32.HI R8, R14, 0x4, R14 ;  /* 0x000000040e087819 */ /* 0x000fe40000010e0e */
[----:B------:R-:W-:-:S02]  /*4e30*/  SHF.L.W.U32.HI R6, R6, 0x3, R6 ;  /* 0x0000000306067819 */ /* 0x000fc40000010e06 */
[----:B------:R-:W-:-:S04]  /*4e40*/  SHF.L.W.U32.HI R9, R15, 0x7, R15 ;  /* 0x000000070f097819 */ /* 0x000fc80000010e0f */
[----:B------:R-:W-:Y:S02]  /*4e50*/  LOP3.LUT R8, R7, R8, R9, 0x96, !PT ;  /* 0x0000000807087212 */ /* 0x000fe400078e9609 */
[----:B------:R-:W-:Y:S02]  /*4e60*/  LOP3.LUT R7, R6, UR14, RZ, 0x3c, !PT ;  /* 0x0000000e06077c12 */ /* 0x000fe4000f8e3cff */
[----:B------:R-:W-:-:S05]  /*4e70*/  LOP3.LUT R8, R8, R13, RZ, 0x3c, !PT ;  /* 0x0000000d08087212 */ /* 0x000fca00078e3cff */
[----:B------:R-:W-:Y:S01]  /*4e80*/  IMAD.IADD R16, R8, 0x1, R7 ;  /* 0x0000000108107824 */ /* 0x000fe200078e0207 */
[----:B------:R-:W-:Y:S06]  /*4e90*/  @!P0 BRA `(.L_x_59) ;  /* 0xffffffec00888947 */ /* 0x000fec000383ffff */
.L_x_58:
[----:B-1----:R-:W-:Y:S01]  /*4ea0*/  SHF.R.U32.HI R0, RZ, 0x18, R11 ;  /* 0x00000018ff007819 */ /* 0x002fe2000001160b */
[----:B------:R-:W-:Y:S03]  /*4eb0*/  BSSY.RECONVERGENT B1, `(.L_x_60) ;  /* 0x00000ea000017945 */ /* 0x000fe60003800200 */
[----:B------:R-:W-:-:S04]  /*4ec0*/  PRMT R7, R0, 0x9910, RZ ;  /* 0x0000991000077816 */ /* 0x000fc800000000ff */
[----:B-----5:R-:W-:Y:S02]  /*4ed0*/  ISETP.NE.AND P0, PT, R10, R7, PT ;  /* 0x000000070a00720c */ /* 0x020fe40003f05270 */
[----:B------:R-:W-:-:S04]  /*4ee0*/  SHF.R.U32.HI R7, RZ, 0x8, R11 ;  /* 0x00000008ff077819 */ /* 0x000fc8000001160b */
[----:B------:R-:W-:-:S07]  /*4ef0*/  LOP3.LUT R9, R0, 0xff00, R7, 0xf8, !PT ;  /* 0x0000ff0000097812 */ /* 0x000fce00078ef807 */
[----:B------:R-:W-:Y:S05]  /*4f00*/  @P0 BRA `(.L_x_61) ;  /* 0x0000000c00900947 */ /* 0x000fea0003800000 */
[----:B------:R-:W2:Y:S01]  /*4f10*/  LDG.E.U8 R6, desc[UR16][R4.64+0x1] ;  /* 0x0000011004067981 */ /* 0x000ea2000c1e1100 */
[----:B------:R-:W-:-:S04]  /*4f20*/  SHF.R.U32.HI R0, RZ, 0x8, R9 ;  /* 0x00000008ff007819 */ /* 0x000fc80000011609 */
[----:B------:R-:W-:-:S04]  /*4f30*/  PRMT R7, R0, 0x9910, RZ ;  /* 0x0000991000077816 */ /* 0x000fc800000000ff */
[----:B--2---:R-:W-:-:S13]  /*4f40*/  ISETP.NE.AND P0, PT, R6, R7, PT ;  /* 0x000000070600720c */ /* 0x004fda0003f05270 */
[----:B------:R-:W-:Y:S05]  /*4f50*/  @P0 BRA `(.L_x_61) ;  /* 0x0000000c007c0947 */ /* 0x000fea0003800000 */
[----:B------:R-:W2:Y:S01]  /*4f60*/  LDG.E.U8 R6, desc[UR16][R4.64+0x2] ;  /* 0x0000021004067981 */ /* 0x000ea2000c1e1100 */
[----:B------:R-:W-:-:S05]  /*4f70*/  IMAD.SHL.U32 R0, R11, 0x100, RZ ;  /* 0x000001000b007824 */ /* 0x000fca00078e00ff */
[----:B------:R-:W-:-:S04]  /*4f80*/  LOP3.LUT R0, R9, 0xff0000, R0, 0xf8, !PT ;  /* 0x00ff000009007812 */ /* 0x000fc800078ef800 */
[----:B------:R-:W-:-:S04]  /*4f90*/  PRMT R7, R0, 0xbb32, RZ ;  /* 0x0000bb3200077816 */ /* 0x000fc800000000ff */
[----:B--2---:R-:W-:-:S13]  /*4fa0*/  ISETP.NE.AND P0, PT, R6, R7, PT ;  /* 0x000000070600720c */ /* 0x004fda0003f05270 */
[----:B------:R-:W-:Y:S05]  /*4fb0*/  @P0 BRA `(.L_x_61) ;  /* 0x0000000c00640947 */ /* 0x000fea0003800000 */
[----:B------:R-:W2:Y:S01]  /*4fc0*/  LDG.E.U8 R0, desc[UR16][R4.64+0x3] ;  /* 0x0000031004007981 */ /* 0x000ea2000c1e1100 */
[----:B------:R-:W-:-:S04]  /*4fd0*/  LOP3.LUT R11, R11, 0xff, RZ, 0xc0, !PT ;  /* 0x000000ff0b0b7812 */ /* 0x000fc800078ec0ff */
[----:B--2---:R-:W-:-:S13]  /*4fe0*/  ISETP.NE.AND P0, PT, R0, R11, PT ;  /* 0x0000000b0000720c */ /* 0x004fda0003f05270 */
[----:B------:R-:W-:Y:S05]  /*4ff0*/  @P0 BRA `(.L_x_61) ;  /* 0x0000000c00540947 */ /* 0x000fea0003800000 */
[----:B------:R-:W2:Y:S01]  /*5000*/  LDG.E.U8 R0, desc[UR16][R4.64+0x4] ;  /* 0x0000041004007981 */ /* 0x000ea2000c1e1100 */
[----:B------:R-:W-:-:S04]  /*5010*/  SHF.R.U32.HI R9, RZ, 0x18, R14 ;  /* 0x00000018ff097819 */ /* 0x000fc8000001160e */
[----:B------:R-:W-:-:S04]  /*5020*/  PRMT R7, R9, 0x9910, RZ ;  /* 0x0000991009077816 */ /* 0x000fc800000000ff */
[----:B--2---:R-:W-:-:S13]  /*5030*/  ISETP.NE.AND P0, PT, R0, R7, PT ;  /* 0x000000070000720c */ /* 0x004fda0003f05270 */
[----:B------:R-:W-:Y:S05]  /*5040*/  @P0 BRA `(.L_x_61) ;  /* 0x0000000c00400947 */ /* 0x000fea0003800000 */
[----:B------:R-:W2:Y:S01]  /*5050*/  LDG.E.U8 R6, desc[UR16][R4.64+0x5] ;  /* 0x0000051004067981 */ /* 0x000ea2000c1e1100 */
[----:B------:R-:W-:-:S04]  /*5060*/  SHF.R.U32.HI R0, RZ, 0x8, R14 ;  /* 0x00000008ff007819 */ /* 0x000fc8000001160e */
[----:B------:R-:W-:-:S04]  /*5070*/  LOP3.LUT R9, R9, 0xff00, R0, 0xf8, !PT ;  /* 0x0000ff0009097812 */ /* 0x000fc800078ef800 */
        /* <DEDUP_REMOVED lines=27> */
[----:B------:R-:W-:-:S04]  /*5230*/  LOP3.LUT R6, R15, 0xffff, RZ, 0xc0, !PT ;  /* 0x0000ffff0f067812 */ /* 0x000fc800078ec0ff */
[----:B------:R-:W-:-:S04]  /*5240*/  SHF.R.U32.HI R6, RZ, 0x8, R6 ;  /* 0x00000008ff067819 */ /* 0x000fc80000011606 */
        /* <DEDUP_REMOVED lines=29> */
[----:B------:R-:W0:Y:S01]  /*5420*/  S2UR UR5, SR_CgaCtaId ;  /* 0x00000000000579c3 */ /* 0x000e220000008800 */
[----:B------:R-:W-:Y:S01]  /*5430*/  UMOV UR4, 0x400 ;  /* 0x0000040000047882 */ /* 0x000fe20000000000 */
[----:B------:R-:W-:Y:S01]  /*5440*/  IMAD.MOV.U32 R0, RZ, RZ, 0x1 ;  /* 0x00000001ff007424 */ /* 0x000fe200078e00ff */
[----:B0-----:R-:W-:-:S09]  /*5450*/  ULEA UR4, UR5, UR4, 0x18 ;  /* 0x0000000405047291 */ /* 0x001fd2000f8ec0ff */
[----:B------:R-:W0:Y:S02]  /*5460*/  ATOMS.EXCH R0, [UR4], R0 ;  /* 0x00000000ff00798c */ /* 0x000e24000c000004 */
[----:B0-----:R-:W-:-:S13]  /*5470*/  ISETP.NE.AND P0, PT, R0, RZ, PT ;  /* 0x000000ff0000720c */ /* 0x001fda0003f05270 */
[----:B------:R-:W-:Y:S05]  /*5480*/  @P0 BRA `(.L_x_61) ;  /* 0x0000000800300947 */ /* 0x000fea0003800000 */
[----:B------:R-:W0:Y:S02]  /*5490*/  LDCU.64 UR14, c[0x0][0x390] ;  /* 0x00007200ff0e77ac */ /* 0x000e240008000a00 */
[----:B0-----:R-:W-:-:S04]  /*54a0*/  UISETP.NE.U32.AND UP0, UPT, UR14, URZ, UPT ;  /* 0x000000ff0e00728c */ /* 0x001fc8000bf05070 */
[----:B------:R-:W-:-:S09]  /*54b0*/  UISETP.NE.AND.EX UP0, UPT, UR15, URZ, UPT, UP0 ;  /* 0x000000ff0f00728c */ /* 0x000fd2000bf05300 */
[----:B------:R-:W-:Y:S05]  /*54c0*/  BRA.U !UP0, `(.L_x_62) ;  /* 0x0000000908087547 */ /* 0x000fea000b800000 */
[----:B------:R-:W-:Y:S01]  /*54d0*/  UISETP.GE.U32.AND UP0, UPT, UR14, 0x10, UPT ;  /* 0x000000100e00788c */ /* 0x000fe2000bf06070 */
[----:B------:R-:W-:Y:S01]  /*54e0*/  UMOV UR4, URZ ;  /* 0x000000ff00047c82 */ /* 0x000fe20008000000 */
[----:B------:R-:W-:Y:S02]  /*54f0*/  UMOV UR5, URZ ;  /* 0x000000ff00057c82 */ /* 0x000fe40008000000 */
[----:B------:R-:W-:-:S09]  /*5500*/  UISETP.GE.U32.AND.EX UP0, UPT, UR15, URZ, UPT, UP0 ;  /* 0x000000ff0f00728c */ /* 0x000fd2000bf06100 */
[----:B------:R-:W-:Y:S05]  /*5510*/  BRA.U !UP0, `(.L_x_63) ;  /* 0x0000000108b87547 */ /* 0x000fea000b800000 */
[----:B------:R-:W-:Y:S02]  /*5520*/  HFMA2 R16, -RZ, RZ, 0, 0 ;  /* 0x00000000ff107431 */ /* 0x000fe400000001ff */
[----:B------:R-:W-:Y:S01]  /*5530*/  IMAD.MOV.U32 R0, RZ, RZ, RZ ;  /* 0x000000ffff007224 */ /* 0x000fe200078e00ff */
[----:B------:R-:W0:Y:S01]  /*5540*/  LDCU.64 UR4, c[0x0][0x3a8] ;  /* 0x00007500ff0477ac */ /* 0x000e220008000a00 */
[----:B------:R-:W-:-:S05]  /*5550*/  NOP ;  /* 0x0000000000007918 */ /* 0x000fca0000000000 */
.L_x_64:
[----:B------:R-:W-:-:S05]  /*5560*/  IMAD.IADD R14, R1, 0x1, R0 ;  /* 0x00000001010e7824 */ /* 0x000fca00078e0200 */
[----:B-1----:R-:W2:Y:S04]  /*5570*/  LDL.U8 R7, [R14+0x80] ;  /* 0x000080000e077983 */ /* 0x002ea80000100000 */
[----:B------:R-:W3:Y:S04]  /*5580*/  LDL.U8 R9, [R14+0x81] ;  /* 0x000081000e097983 */ /* 0x000ee80000100000 */
[----:B------:R-:W4:Y:S04]  /*5590*/  LDL.U8 R11, [R14+0x82] ;  /* 0x000082000e0b7983 */ /* 0x000f280000100000 */
[----:B------:R-:W5:Y:S04]  /*55a0*/  LDL.U8 R13, [R14+0x83] ;  /* 0x000083000e0d7983 */ /* 0x000f680000100000 */
        /* <DEDUP_REMOVED lines=11> */
[----:B------:R-:W5:Y:S01]  /*5660*/  LDL.U8 R12, [R14+0x8f] ;  /* 0x00008f000e0c7983 */ /* 0x000f620000100000 */
[----:B0-----:R-:W-:-:S04]  /*5670*/  IADD3 R4, P0, PT, R0, UR4, RZ ;  /* 0x0000000400047c10 */ /* 0x001fc8000ff1e0ff */
[----:B------:R-:W-:Y:S02]  /*5680*/  IADD3.X R5, PT, PT, R16, UR5, RZ, P0, !PT ;  /* 0x0000000510057c10 */ /* 0x000fe400087fe4ff */
[----:B------:R-:W-:-:S05]  /*5690*/  IADD3 R0, P0, PT, R0, 0x10, RZ ;  /* 0x0000001000007810 */ /* 0x000fca0007f1e0ff */
[----:B------:R-:W-:Y:S01]  /*56a0*/  IMAD.X R16, RZ, RZ, R16, P0 ;  /* 0x000000ffff107224 */ /* 0x000fe200000e0610 */
[----:B------:R-:W-:-:S04]  /*56b0*/  ISETP.NE.U32.AND P0, PT, R0, UR8, PT ;  /* 0x0000000800007c0c */ /* 0x000fc8000bf05070 */
[----:B------:R-:W-:Y:S01]  /*56c0*/  ISETP.NE.AND.EX P0, PT, R16, UR15, PT, P0 ;  /* 0x0000000f10007c0c */ /* 0x000fe2000bf05300 */
[----:B--2---:R1:W-:Y:S04]  /*56d0*/  STG.E.U8 desc[UR16][R4.64], R7 ;  /* 0x0000000704007986 */ /* 0x0043e8000c101110 */
[----:B---3--:R1:W-:Y:S04]  /*56e0*/  STG.E.U8 desc[UR16][R4.64+0x1], R9 ;  /* 0x0000010904007986 */ /* 0x0083e8000c101110 */
[----:B----4-:R1:W-:Y:S04]  /*56f0*/  STG.E.U8 desc[UR16][R4.64+0x2], R11 ;  /* 0x0000020b04007986 */ /* 0x0103e8000c101110 */
[----:B-----5:R1:W-:Y:S04]  /*5700*/  STG.E.U8 desc[UR16][R4.64+0x3], R13 ;  /* 0x0000030d04007986 */ /* 0x0203e8000c101110 */
[----:B------:R1:W-:Y:S04]  /*5710*/  STG.E.U8 desc[UR16][R4.64+0x4], R15 ;  /* 0x0000040f04007986 */ /* 0x0003e8000c101110 */
        /* <DEDUP_REMOVED lines=10> */
[----:B------:R1:W-:Y:S01]  /*57c0*/  STG.E.U8 desc[UR16][R4.64+0xf], R12 ;  /* 0x00000f0c04007986 */ /* 0x0003e2000c101110 */
[----:B------:R-:W-:Y:S05]  /*57d0*/  @P0 BRA `(.L_x_64) ;  /* 0xfffffffc00600947 */ /* 0x000fea000383ffff */
[----:B------:R-:W0:Y:S01]  /*57e0*/  LDCU UR5, c[0x0][0x394] ;  /* 0x00007280ff0577ac */ /* 0x000e220008000800 */
[----:B------:R-:W-:-:S05]  /*57f0*/  UMOV UR4, UR8 ;  /* 0x0000000800047c82 */ /* 0x000fca0008000000 */
.L_x_63:
[----:B------:R-:W2:Y:S02]  /*5800*/  LDCU UR14, c[0x0][0x390] ;  /* 0x00007200ff0e77ac */ /* 0x000ea40008000800 */
[----:B--2---:R-:W-:-:S04]  /*5810*/  ULOP3.LUT UR14, UR14, 0xf, URZ, 0xc0, !UPT ;  /* 0x0000000f0e0e7892 */ /* 0x004fc8000f8ec0ff */
[----:B------:R-:W-:-:S04]  /*5820*/  UISETP.NE.U32.AND UP0, UPT, UR14, URZ, UPT ;  /* 0x000000ff0e00728c */ /* 0x000fc8000bf05070 */
[----:B------:R-:W-:-:S09]  /*5830*/  UISETP.NE.AND.EX UP0, UPT, URZ, URZ, UPT, UP0 ;  /* 0x000000ffff00728c */ /* 0x000fd2000bf05300 */
[----:B------:R-:W-:Y:S05]  /*5840*/  BRA.U !UP0, `(.L_x_62) ;  /* 0x0000000508287547 */ /* 0x000fea000b800000 */
[----:B------:R-:W-:Y:S02]  /*5850*/  UIADD3 UR14, UP1, UPT, UR14, -0x1, URZ ;  /* 0xffffffff0e0e7890 */ /* 0x000fe4000ff3e0ff */
[----:B------:R-:W-:Y:S02]  /*5860*/  UISETP.NE.U32.AND UP0, UPT, UR23, URZ, UPT ;  /* 0x000000ff1700728c */ /* 0x000fe4000bf05070 */
[----:B------:R-:W-:Y:S02]  /*5870*/  UIADD3.X UR15, UPT, UPT, URZ, -0x1, URZ, UP1, !UPT ;  /* 0xffffffffff0f7890 */ /* 0x000fe40008ffe4ff */
[----:B------:R-:W-:Y:S02]  /*5880*/  UISETP.GE.U32.AND UP1, UPT, UR14, 0x7, UPT ;  /* 0x000000070e00788c */ /* 0x000fe4000bf26070 */
[----:B------:R-:W-:Y:S02]  /*5890*/  UISETP.NE.AND.EX UP0, UPT, URZ, URZ, UPT, UP0 ;  /* 0x000000ffff00728c */ /* 0x000fe4000bf05300 */
[----:B------:R-:W-:-:S09]  /*58a0*/  UISETP.GE.U32.AND.EX UP1, UPT, UR15, URZ, UPT, UP1 ;  /* 0x000000ff0f00728c */ /* 0x000fd2000bf26110 */
[----:B------:R-:W-:Y:S05]  /*58b0*/  BRA.U !UP1, `(.L_x_65) ;  /* 0x0000000109607547 */ /* 0x000fea000b800000 */
[----:B------:R-:W-:Y:S01]  /*58c0*/  VIADD R0, R1, UR4 ;  /* 0x0000000401007c36 */ /* 0x000fe20008000000 */
[----:B------:R-:W2:Y:S04]  /*58d0*/  LDCU.64 UR14, c[0x0][0x3a8] ;  /* 0x00007500ff0e77ac */ /* 0x000ea80008000a00 */
[----:B-1----:R-:W3:Y:S04]  /*58e0*/  LDL.U8 R7, [R0+0x80] ;  /* 0x0000800000077983 */ /* 0x002ee80000100000 */
[----:B------:R-:W4:Y:S04]  /*58f0*/  LDL.U8 R9, [R0+0x81] ;  /* 0x0000810000097983 */ /* 0x000f280000100000 */
[----:B------:R-:W5:Y:S04]  /*5900*/  LDL.U8 R11, [R0+0x82] ;  /* 0x00008200000b7983 */ /* 0x000f680000100000 */
[----:B------:R-:W5:Y:S04]  /*5910*/  LDL.U8 R13, [R0+0x83] ;  /* 0x00008300000d7983 */ /* 0x000f680000100000 */
[----:B------:R-:W5:Y:S04]  /*5920*/  LDL.U8 R15, [R0+0x84] ;  /* 0x00008400000f7983 */ /* 0x000f680000100000 */
[----:B------:R-:W5:Y:S04]  /*5930*/  LDL.U8 R17, [R0+0x85] ;  /* 0x0000850000117983 */ /* 0x000f680000100000 */
[----:B------:R-:W5:Y:S04]  /*5940*/  LDL.U8 R19, [R0+0x86] ;  /* 0x0000860000137983 */ /* 0x000f680000100000 */
[----:B------:R-:W5:Y:S01]  /*5950*/  LDL.U8 R21, [R0+0x87] ;  /* 0x0000870000157983 */ /* 0x000f620000100000 */
[----:B--2---:R-:W-:-:S04]  /*5960*/  UIADD3 UR14, UP1, UPT, UR4, UR14, URZ ;  /* 0x0000000e040e7290 */ /* 0x004fc8000ff3e0ff */
[----:B0-----:R-:W-:Y:S02]  /*5970*/  UIADD3.X UR15, UPT, UPT, UR5, UR15, URZ, UP1, !UPT ;  /* 0x0000000f050f7290 */ /* 0x001fe40008ffe4ff */
[----:B------:R-:W-:Y:S01]  /*5980*/  IMAD.U32 R4, RZ, RZ, UR14 ;  /* 0x0000000eff047e24 */ /* 0x000fe2000f8e00ff */
[----:B------:R-:W-:-:S03]  /*5990*/  UIADD3 UR4, UP1, UPT, UR4, 0x8, URZ ;  /* 0x0000000804047890 */ /* 0x000fc6000ff3e0ff */
[----:B------:R-:W-:Y:S01]  /*59a0*/  IMAD.U32 R5, RZ, RZ, UR15 ;  /* 0x0000000fff057e24 */ /* 0x000fe2000f8e00ff */
[----:B------:R-:W-:-:S04]  /*59b0*/  UIADD3.X UR5, UPT, UPT, URZ, UR5, URZ, UP1, !UPT ;  /* 0x00000005ff057290 */ /* 0x000fc80008ffe4ff */
[----:B---3--:R2:W-:Y:S04]  /*59c0*/  STG.E.U8 desc[UR16][R4.64], R7 ;  /* 0x0000000704007986 */ /* 0x0085e8000c101110 */
[----:B----4-:R2:W-:Y:S04]  /*59d0*/  STG.E.U8 desc[UR16][R4.64+0x1], R9 ;  /* 0x0000010904007986 */ /* 0x0105e8000c101110 */
[----:B-----5:R2:W-:Y:S04]  /*59e0*/  STG.E.U8 desc[UR16][R4.64+0x2], R11 ;  /* 0x0000020b04007986 */ /* 0x0205e8000c101110 */
[----:B------:R2:W-:Y:S04]  /*59f0*/  STG.E.U8 desc[UR16][R4.64+0x3], R13 ;  /* 0x0000030d04007986 */ /* 0x0005e8000c101110 */
[----:B------:R2:W-:Y:S04]  /*5a00*/  STG.E.U8 desc[UR16][R4.64+0x4], R15 ;  /* 0x0000040f04007986 */ /* 0x0005e8000c101110 */
[----:B------:R2:W-:Y:S04]  /*5a10*/  STG.E.U8 desc[UR16][R4.64+0x5], R17 ;  /* 0x0000051104007986 */ /* 0x0005e8000c101110 */
[----:B------:R2:W-:Y:S04]  /*5a20*/  STG.E.U8 desc[UR16][R4.64+0x6], R19 ;  /* 0x0000061304007986 */ /* 0x0005e8000c101110 */
[----:B------:R2:W-:Y:S02]  /*5a30*/  STG.E.U8 desc[UR16][R4.64+0x7], R21 ;  /* 0x0000071504007986 */ /* 0x0005e4000c101110 */
.L_x_65:
[----:B------:R-:W-:Y:S05]  /*5a40*/  BRA.U !UP0, `(.L_x_62) ;  /* 0x0000000108a87547 */ /* 0x000fea000b800000 */
[----:B------:R-:W-:-:S04]  /*5a50*/  UIADD3 UR14, UP0, UPT, UR23, -0x1, URZ ;  /* 0xffffffff170e7890 */ /* 0x000fc8000ff1e0ff */
[----:B------:R-:W-:Y:S02]  /*5a60*/  UIADD3.X UR15, UPT, UPT, URZ, -0x1, URZ, UP0, !UPT ;  /* 0xffffffffff0f7890 */ /* 0x000fe400087fe4ff */
[----:B------:R-:W-:-:S04]  /*5a70*/  UISETP.GE.U32.AND UP0, UPT, UR14, 0x3, UPT ;  /* 0x000000030e00788c */ /* 0x000fc8000bf06070 */
[----:B------:R-:W-:-:S06]  /*5a80*/  UISETP.GE.U32.AND.EX UP0, UPT, UR15, URZ, UPT, UP0 ;  /* 0x000000ff0f00728c */ /* 0x000fcc000bf06100 */
[----:B------:R-:W-:-:S05]  /*5a90*/  PLOP3.LUT P0, PT, PT, PT, UP0, 0x80, 0x8 ;  /* 0x000000000008781c */ /* 0x000fca0003f0f008 */
[----:B------:R-:W3:Y:S08]  /*5aa0*/  @UP0 LDCU.64 UR14, c[0x0][0x3a8] ;  /* 0x00007500ff0e07ac */ /* 0x000ef00008000a00 */
[----:B------:R-:W-:-:S05]  /*5ab0*/  @P0 VIADD R0, R1, UR4 ;  /* 0x0000000401000c36 */ /* 0x000fca0008000000 */
[----:B-12---:R-:W2:Y:S04]  /*5ac0*/  @P0 LDL.U8 R7, [R0+0x80] ;  /* 0x0000800000070983 */ /* 0x006ea80000100000 */
[----:B------:R-:W4:Y:S04]  /*5ad0*/  @P0 LDL.U8 R9, [R0+0x81] ;  /* 0x0000810000090983 */ /* 0x000f280000100000 */
[----:B------:R-:W5:Y:S04]  /*5ae0*/  @P0 LDL.U8 R11, [R0+0x82] ;  /* 0x00008200000b0983 */ /* 0x000f680000100000 */
[----:B------:R-:W5:Y:S01]  /*5af0*/  @P0 LDL.U8 R13, [R0+0x83] ;  /* 0x00008300000d0983 */ /* 0x000f620000100000 */
[----:B---3--:R-:W-:-:S02]  /*5b00*/  @UP0 UIADD3 UR14, UP1, UPT, UR4, UR14, URZ ;  /* 0x0000000e040e0290 */ /* 0x008fc4000ff3e0ff */
[----:B------:R-:W-:Y:S02]  /*5b10*/  @UP0 UIADD3 UR4, UP2, UPT, UR4, 0x4, URZ ;  /* 0x0000000404040890 */ /* 0x000fe4000ff5e0ff */
[----:B0-----:R-:W-:Y:S02]  /*5b20*/  @UP0 UIADD3.X UR15, UPT, UPT, UR5, UR15, URZ, UP1, !UPT ;  /* 0x0000000f050f0290 */ /* 0x001fe40008ffe4ff */
[----:B------:R-:W-:Y:S01]  /*5b30*/  IMAD.U32 R4, RZ, RZ, UR14 ;  /* 0x0000000eff047e24 */ /* 0x000fe2000f8e00ff */
[----:B------:R-:W-:Y:S02]  /*5b40*/  UISETP.NE.U32.AND UP1, UPT, UR24, URZ, UPT ;  /* 0x000000ff1800728c */ /* 0x000fe4000bf25070 */
[----:B------:R-:W-:Y:S01]  /*5b50*/  @UP0 UIADD3.X UR5, UPT, UPT, URZ, UR5, URZ, UP2, !UPT ;  /* 0x00000005ff050290 */ /* 0x000fe200097fe4ff */
[----:B------:R-:W-:Y:S01]  /*5b60*/  MOV R5, UR15 ;  /* 0x0000000f00057c02 */ /* 0x000fe20008000f00 */
[----:B------:R-:W-:-:S04]  /*5b70*/  UISETP.NE.AND.EX UP1, UPT, URZ, URZ, UPT, UP1 ;  /* 0x000000ffff00728c */ /* 0x000fc8000bf25310 */
[----:B--2---:R3:W-:Y:S04]  /*5b80*/  @P0 STG.E.U8 desc[UR16][R4.64], R7 ;  /* 0x0000000704000986 */ /* 0x0047e8000c101110 */
[----:B----4-:R3:W-:Y:S04]  /*5b90*/  @P0 STG.E.U8 desc[UR16][R4.64+0x1], R9 ;  /* 0x0000010904000986 */ /* 0x0107e8000c101110 */
[----:B-----5:R3:W-:Y:S04]  /*5ba0*/  @P0 STG.E.U8 desc[UR16][R4.64+0x2], R11 ;  /* 0x0000020b04000986 */ /* 0x0207e8000c101110 */
[----:B------:R3:W-:Y:S01]  /*5bb0*/  @P0 STG.E.U8 desc[UR16][R4.64+0x3], R13 ;  /* 0x0000030d04000986 */ /* 0x0007e2000c101110 */
[----:B------:R-:W-:Y:S05]  /*5bc0*/  BRA.U !UP1, `(.L_x_62) ;  /* 0x0000000109487547 */ /* 0x000fea000b800000 */
[----:B------:R-:W-:Y:S01]  /*5bd0*/  VIADD R0, R1, UR4 ;  /* 0x0000000401007c36 */ /* 0x000fe20008000000 */
[----:B------:R-:W0:Y:S04]  /*5be0*/  LDCU.64 UR14, c[0x0][0x3a8] ;  /* 0x00007500ff0e77ac */ /* 0x000e280008000a00 */
[----:B---3--:R-:W2:Y:S01]  /*5bf0*/  LDL.U8 R7, [R0+0x80] ;  /* 0x0000800000077983 */ /* 0x008ea20000100000 */
[----:B0-----:R-:W-:-:S04]  /*5c00*/  UIADD3 UR4, UP0, UPT, UR4, UR14, URZ ;  /* 0x0000000e04047290 */ /* 0x001fc8000ff1e0ff */
[----:B------:R-:W-:Y:S02]  /*5c10*/  UIADD3.X UR5, UPT, UPT, UR5, UR15, URZ, UP0, !UPT ;  /* 0x0000000f05057290 */ /* 0x000fe400087fe4ff */
[----:B------:R-:W-:Y:S01]  /*5c20*/  IMAD.U32 R4, RZ, RZ, UR4 ;  /* 0x00000004ff047e24 */ /* 0x000fe2000f8e00ff */
[----:B------:R-:W-:-:S03]  /*5c30*/  UISETP.NE.U32.AND UP0, UPT, UR24, 0x1, UPT ;  /* 0x000000011800788c */ /* 0x000fc6000bf05070 */
[----:B------:R-:W-:Y:S01]  /*5c40*/  IMAD.U32 R5, RZ, RZ, UR5 ;  /* 0x00000005ff057e24 */ /* 0x000fe2000f8e00ff */
[----:B------:R-:W-:-:S04]  /*5c50*/  UISETP.NE.AND.EX UP0, UPT, URZ, URZ, UPT, UP0 ;  /* 0x000000ffff00728c */ /* 0x000fc8000bf05300 */
[----:B--2---:R4:W-:Y:S05]  /*5c60*/  STG.E.U8 desc[UR16][R4.64], R7 ;  /* 0x0000000704007986 */ /* 0x0049ea000c101110 */
[----:B------:R-:W-:Y:S05]  /*5c70*/  BRA.U !UP0, `(.L_x_62) ;  /* 0x00000001081c7547 */ /* 0x000fea000b800000 */
[----:B------:R-:W-:Y:S01]  /*5c80*/  UISETP.NE.U32.AND UP0, UPT, UR24, 0x2, UPT ;  /* 0x000000021800788c */ /* 0x000fe2000bf05070 */
[----:B----4-:R-:W2:Y:S03]  /*5c90*/  LDL.U8 R7, [R0+0x81] ;  /* 0x0000810000077983 */ /* 0x010ea60000100000 */
[----:B------:R-:W-:-:S06]  /*5ca0*/  UISETP.NE.AND.EX UP0, UPT, URZ, URZ, UPT, UP0 ;  /* 0x000000ffff00728c */ /* 0x000fcc000bf05300 */
[----:B------:R-:W-:-:S13]  /*5cb0*/  PLOP3.LUT P0, PT, PT, PT, UP0, 0x80, 0x8 ;  /* 0x000000000008781c */ /* 0x000fda0003f0f008 */
[----:B------:R-:W3:Y:S04]  /*5cc0*/  @P0 LDL.U8 R9, [R0+0x82] ;  /* 0x0000820000090983 */ /* 0x000ee80000100000 */
[----:B--2---:R0:W-:Y:S04]  /*5cd0*/  STG.E.U8 desc[UR16][R4.64+0x1], R7 ;  /* 0x0000010704007986 */ /* 0x0041e8000c101110 */
[----:B---3--:R0:W-:Y:S02]  /*5ce0*/  @P0 STG.E.U8 desc[UR16][R4.64+0x2], R9 ;  /* 0x0000020904000986 */ /* 0x0081e4000c101110 */
.L_x_62:
[----:B01234-:R-:W0:Y:S01]  /*5cf0*/  LDC.64 R4, c[0x0][0x3a0] ;  /* 0x0000e800ff047b82 */ /* 0x01fe220000000a00 */
[----:B------:R-:W-:Y:S02]  /*5d00*/  IMAD.U32 R6, RZ, RZ, UR6 ;  /* 0x00000006ff067e24 */ /* 0x000fe4000f8e00ff */
[----:B------:R-:W-:Y:S02]  /*5d10*/  IMAD.U32 R7, RZ, RZ, UR7 ;  /* 0x00000007ff077e24 */ /* 0x000fe4000f8e00ff */
[----:B------:R-:W-:-:S03]  /*5d20*/  IMAD.MOV.U32 R0, RZ, RZ, 0x1 ;  /* 0x00000001ff007424 */ /* 0x000fc600078e00ff */
[----:B------:R1:W-:Y:S04]  /*5d30*/  STG.E.U8 desc[UR16][R6.64], RZ ;  /* 0x000000ff06007986 */ /* 0x0003e8000c101110 */
[----:B0-----:R1:W-:Y:S02]  /*5d40*/  STG.E.U8 desc[UR16][R4.64], R0 ;  /* 0x0000000004007986 */ /* 0x0013e4000c101110 */
.L_x_61:
[----:B------:R-:W-:Y:S05]  /*5d50*/  BSYNC.RECONVERGENT B1 ;  /* 0x0000000000017941 */ /* 0x000fea0003800200 */
.L_x_60:
[----:B------:R-:W0:Y:S01]  /*5d60*/  S2UR UR5, SR_CgaCtaId ;  /* 0x00000000000579c3 */ /* 0x000e220000008800 */
[----:B------:R-:W-:Y:S01]  /*5d70*/  UMOV UR4, 0x400 ;  /* 0x0000040000047882 */ /* 0x000fe20000000000 */
[----:B------:R-:W-:-:S05]  /*5d80*/  IADD3 R2, P0, PT, R2, UR10, RZ ;  /* 0x0000000a02027c10 */ /* 0x000fca000ff1e0ff */
[----:B------:R-:W-:Y:S01]  /*5d90*/  IMAD.X R3, RZ, RZ, R3, P0 ;  /* 0x000000ffff037224 */ /* 0x000fe200000e0603 */
[----:B0-----:R-:W-:-:S09]  /*5da0*/  ULEA UR4, UR5, UR4, 0x18 ;  /* 0x0000000405047291 */ /* 0x001fd2000f8ec0ff */
[----:B-1----:R-:W0:Y:S02]  /*5db0*/  LDS.U8 R0, [UR4] ;  /* 0x00000004ff007984 */ /* 0x002e240008000000 */
[----:B------:R-:W1:Y:S02]  /*5dc0*/  LDCU.64 UR4, c[0x0][0x3b0] ;  /* 0x00007600ff0477ac */ /* 0x000e640008000a00 */
[----:B-1----:R-:W-:-:S04]  /*5dd0*/  ISETP.LT.U32.AND P0, PT, R2, UR4, PT ;  /* 0x0000000402007c0c */ /* 0x002fc8000bf01070 */
[----:B------:R-:W-:Y:S02]  /*5de0*/  ISETP.LT.U32.AND.EX P0, PT, R3, UR5, PT, P0 ;  /* 0x0000000503007c0c */ /* 0x000fe4000bf01100 */
[----:B0-----:R-:W-:-:S13]  /*5df0*/  ISETP.NE.AND P1, PT, R0, RZ, PT ;  /* 0x000000ff0000720c */ /* 0x001fda0003f25270 */
[----:B------:R-:W-:Y:S05]  /*5e00*/  @!P1 BRA P0, `(.L_x_66) ;  /* 0xffffffa4006c9947 */ /* 0x000fea000003ffff */
[----:B------:R-:W-:Y:S05]  /*5e10*/  BSYNC B0 ;  /* 0x0000000000007941 */ /* 0x000fea0003800000 */
.L_x_0:
[----:B------:R-:W-:Y:S05]  /*5e20*/  EXIT ;  /* 0x000000000000794d */ /* 0x000fea0003800000 */
        .weak           $__internal_0_$__cuda_sm20_div_u64
        .type           $__internal_0_$__cuda_sm20_div_u64,@function
        .size           $__internal_0_$__cuda_sm20_div_u64,($__internal_1_$__cuda_sm20_rem_u64 - $__internal_0_$__cuda_sm20_div_u64)
$__internal_0_$__cuda_sm20_div_u64:
[----:B------:R-:W-:Y:S01]  /*5e30*/  MOV R24, R8 ;  /* 0x0000000800187202 */ /* 0x000fe20000000f00 */
[----:B------:R-:W-:-:S04]  /*5e40*/  IMAD.MOV.U32 R25, RZ, RZ, R7 ;  /* 0x000000ffff197224 */ /* 0x000fc800078e0007 */
[----:B------:R-:W0:Y:S08]  /*5e50*/  I2F.U64.RP R11, R24 ;  /* 0x00000018000b7312 */ /* 0x000e300000309000 */
[----:B0-----:R-:W0:Y:S02]  /*5e60*/  MUFU.RCP R15, R11 ;  /* 0x0000000b000f7308 */ /* 0x001e240000001000 */
[----:B0-----:R-:W-:-:S06]  /*5e70*/  VIADD R15, R15, 0x1ffffffe ;  /* 0x1ffffffe0f0f7836 */ /* 0x001fcc0000000000 */
[----:B------:R-:W0:Y:S02]  /*5e80*/  F2I.U64.TRUNC R22, R15 ;  /* 0x0000000f00167311 */ /* 0x000e24000020d800 */
[----:B0-----:R-:W-:-:S04]  /*5e90*/  IMAD.WIDE.U32 R20, R22, R8, RZ ;  /* 0x0000000816147225 */ /* 0x001fc800078e00ff */
[C---:B------:R-:W-:Y:S01]  /*5ea0*/  IMAD R13, R22.reuse, R7, R21 ;  /* 0x00000007160d7224 */ /* 0x040fe200078e0215 */
[----:B------:R-:W-:Y:S01]  /*5eb0*/  IADD3 R14, P0, PT, RZ, -R20, RZ ;  /* 0x80000014ff0e7210 */ /* 0x000fe20007f1e0ff */
[----:B------:R-:W-:Y:S02]  /*5ec0*/  IMAD.MOV.U32 R21, RZ, RZ, R22 ;  /* 0x000000ffff157224 */ /* 0x000fe400078e0016 */
[----:B------:R-:W-:Y:S02]  /*5ed0*/  IMAD R13, R23, R8, R13 ;  /* 0x00000008170d7224 */ /* 0x000fe400078e020d */
[----:B------:R-:W-:-:S04]  /*5ee0*/  IMAD.HI.U32 R20, R22, R14, RZ ;  /* 0x0000000e16147227 */ /* 0x000fc800078e00ff */
[----:B------:R-:W-:-:S04]  /*5ef0*/  IMAD.X R13, RZ, RZ, ~R13, P0 ;  /* 0x000000ffff0d7224 */ /* 0x000fc800000e0e0d */
[----:B------:R-:W-:-:S04]  /*5f00*/  IMAD.WIDE.U32 R20, P0, R22, R13, R20 ;  /* 0x0000000d16147225 */ /* 0x000fc80007800014 */
[C---:B------:R-:W-:Y:S02]  /*5f10*/  IMAD R11, R23.reuse, R13, RZ ;  /* 0x0000000d170b7224 */ /* 0x040fe400078e02ff */
[----:B------:R-:W-:-:S04]  /*5f20*/  IMAD.HI.U32 R14, P1, R23, R14, R20 ;  /* 0x0000000e170e7227 */ /* 0x000fc80007820014 */
[----:B------:R-:W-:Y:S01]  /*5f30*/  IMAD.HI.U32 R13, R23, R13, RZ ;  /* 0x0000000d170d7227 */ /* 0x000fe200078e00ff */
[----:B------:R-:W-:-:S03]  /*5f40*/  IADD3 R21, P2, PT, R11, R14, RZ ;  /* 0x0000000e0b157210 */ /* 0x000fc60007f5e0ff */
[----:B------:R-:W-:Y:S02]  /*5f50*/  IMAD.X R11, R13, 0x1, R23, P0 ;  /* 0x000000010d0b7824 */ /* 0x000fe400000e0617 */
[----:B------:R-:W-:-:S03]  /*5f60*/  IMAD.WIDE.U32 R14, R21, R8, RZ ;  /* 0x00000008150e7225 */ /* 0x000fc600078e00ff */
[----:B------:R-:W-:Y:S01]  /*5f70*/  IADD3.X R11, PT, PT, RZ, RZ, R11, P2, P1 ;  /* 0x000000ffff0b7210 */ /* 0x000fe200017e240b */
[----:B------:R-:W-:Y:S01]  /*5f80*/  IMAD R18, R21, R7, R15 ;  /* 0x0000000715127224 */ /* 0x000fe200078e020f */
[----:B------:R-:W-:Y:S01]  /*5f90*/  IADD3 R14, P0, PT, RZ, -R14, RZ ;  /* 0x8000000eff0e7210 */ /* 0x000fe20007f1e0ff */
[----:B------:R-:W-:Y:S02]  /*5fa0*/  HFMA2 R15, -RZ, RZ, 0, 0 ;  /* 0x00000000ff0f7431 */ /* 0x000fe400000001ff */
        /* <DEDUP_REMOVED lines=9> */
[----:B------:R-:W-:-:S03]  /*6040*/  IMAD.HI.U32 R14, R13, R12, RZ ;  /* 0x0000000c0d0e7227 */ /* 0x000fc600078e00ff */
[----:B------:R-:W-:Y:S01]  /*6050*/  IADD3.X R18, PT, PT, RZ, RZ, R18, P2, P1 ;  /* 0x000000ffff127210 */ /* 0x000fe200017e2412 */
[----:B------:R-:W-:-:S04]  /*6060*/  IMAD.WIDE.U32 R14, R13, R19, R14 ;  /* 0x000000130d0e7225 */ /* 0x000fc800078e000e */
[C---:B------:R-:W-:Y:S02]  /*6070*/  IMAD R11, R18.reuse, R19, RZ ;  /* 0x00000013120b7224 */ /* 0x040fe400078e02ff */
[----:B------:R-:W-:-:S04]  /*6080*/  IMAD.HI.U32 R14, P0, R18, R12, R14 ;  /* 0x0000000c120e7227 */ /* 0x000fc8000780000e */
[----:B------:R-:W-:Y:S01]  /*6090*/  IMAD.HI.U32 R13, R18, R19, RZ ;  /* 0x00000013120d7227 */ /* 0x000fe200078e00ff */
[----:B------:R-:W-:-:S03]  /*60a0*/  IADD3 R11, P1, PT, R11, R14, RZ ;  /* 0x0000000e0b0b7210 */ /* 0x000fc60007f3e0ff */
[----:B------:R-:W-:Y:S02]  /*60b0*/  IMAD.X R13, RZ, RZ, R13, P0 ;  /* 0x000000ffff0d7224 */ /* 0x000fe400000e060d */
[----:B------:R-:W-:-:S04]  /*60c0*/  IMAD.WIDE.U32 R20, R11, R8, RZ ;  /* 0x000000080b147225 */ /* 0x000fc800078e00ff */
[----:B------:R-:W-:Y:S01]  /*60d0*/  IMAD.X R13, RZ, RZ, R13, P1 ;  /* 0x000000ffff0d7224 */ /* 0x000fe200008e060d */
[----:B------:R-:W-:Y:S01]  /*60e0*/  IADD3 R15, P1, PT, -R20, R12, RZ ;  /* 0x0000000c140f7210 */ /* 0x000fe20007f3e1ff */
[----:B------:R-:W-:-:S03]  /*60f0*/  IMAD R14, R11, R7, R21 ;  /* 0x000000070b0e7224 */ /* 0x000fc600078e0215 */
[-C--:B------:R-:W-:Y:S01]  /*6100*/  ISETP.GE.U32.AND P0, PT, R15, R8.reuse, PT ;  /* 0x000000080f00720c */ /* 0x080fe20003f06070 */
[----:B------:R-:W-:Y:S01]  /*6110*/  IMAD R12, R13, R8, R14 ;  /* 0x000000080d0c7224 */ /* 0x000fe200078e020e */
[----:B------:R-:W-:-:S03]  /*6120*/  IADD3 R20, P2, PT, -R8, R15, RZ ;  /* 0x0000000f08147210 */ /* 0x000fc60007f5e1ff */
[----:B------:R-:W-:Y:S01]  /*6130*/  IMAD.X R12, R19, 0x1, ~R12, P1 ;  /* 0x00000001130c7824 */ /* 0x000fe200008e0e0c */
[----:B------:R-:W-:-:S03]  /*6140*/  IADD3 R14, P1, PT, R11, 0x1, RZ ;  /* 0x000000010b0e7810 */ /* 0x000fc60007f3e0ff */
[C---:B------:R-:W-:Y:S01]  /*6150*/  IMAD.X R19, R12.reuse, 0x1, ~R7, P2 ;  /* 0x000000010c137824 */ /* 0x040fe200010e0e07 */
[----:B------:R-:W-:Y:S01]  /*6160*/  ISETP.GE.U32.AND.EX P0, PT, R12, R7, PT, P0 ;  /* 0x000000070c00720c */ /* 0x000fe20003f06100 */
[----:B------:R-:W-:Y:S01]  /*6170*/  IMAD.X R18, RZ, RZ, R13, P1 ;  /* 0x000000ffff127224 */ /* 0x000fe200008e060d */
[----:B------:R-:W-:Y:S02]  /*6180*/  ISETP.NE.U32.AND P1, PT, R8, RZ, PT ;  /* 0x000000ff0800720c */ /* 0x000fe40003f25070 */
[----:B------:R-:W-:Y:S02]  /*6190*/  SEL R15, R20, R15, P0 ;  /* 0x0000000f140f7207 */ /* 0x000fe40000000000 */
[----:B------:R-:W-:Y:S02]  /*61a0*/  SEL R14, R14, R11, P0 ;  /* 0x0000000b0e0e7207 */ /* 0x000fe40000000000 */
[----:B------:R-:W-:Y:S02]  /*61b0*/  SEL R12, R19, R12, P0 ;  /* 0x0000000c130c7207 */ /* 0x000fe40000000000 */
[----:B------:R-:W-:-:S02]  /*61c0*/  SEL R18, R18, R13, P0 ;  /* 0x0000000d12127207 */ /* 0x000fc40000000000 */
[----:B------:R-:W-:Y:S02]  /*61d0*/  ISETP.GE.U32.AND P0, PT, R15, R8, PT ;  /* 0x000000080f00720c */ /* 0x000fe40003f06070 */
[----:B------:R-:W-:Y:S02]  /*61e0*/  IADD3 R11, P2, PT, R14, 0x1, RZ ;  /* 0x000000010e0b7810 */ /* 0x000fe40007f5e0ff */
[----:B------:R-:W-:Y:S02]  /*61f0*/  ISETP.GE.U32.AND.EX P0, PT, R12, R7, PT, P0 ;  /* 0x000000070c00720c */ /* 0x000fe40003f06100 */
[----:B------:R-:W-:Y:S01]  /*6200*/  MOV R15, 0x0 ;  /* 0x00000000000f7802 */ /* 0x000fe20000000f00 */
[----:B------:R-:W-:Y:S01]  /*6210*/  IMAD.X R13, RZ, RZ, R18, P2 ;  /* 0x000000ffff0d7224 */ /* 0x000fe200010e0612 */
[----:B------:R-:W-:Y:S01]  /*6220*/  SEL R11, R11, R14, P0 ;  /* 0x0000000e0b0b7207 */ /* 0x000fe20000000000 */
[----:B------:R-:W-:Y:S01]  /*6230*/  IMAD.MOV.U32 R14, RZ, RZ, R10 ;  /* 0x000000ffff0e7224 */ /* 0x000fe200078e000a */
[----:B------:R-:W-:-:S02]  /*6240*/  ISETP.NE.AND.EX P1, PT, R7, RZ, PT, P1 ;  /* 0x000000ff0700720c */ /* 0x000fc40003f25310 */
[----:B------:R-:W-:Y:S02]  /*6250*/  SEL R13, R13, R18, P0 ;  /* 0x000000120d0d7207 */ /* 0x000fe40000000000 */
[----:B------:R-:W-:Y:S02]  /*6260*/  SEL R11, R11, 0xffffffff, P1 ;  /* 0xffffffff0b0b7807 */ /* 0x000fe40000800000 */
[----:B------:R-:W-:Y:S01]  /*6270*/  SEL R12, R13, 0xffffffff, P1 ;  /* 0xffffffff0d0c7807 */ /* 0x000fe20000800000 */
[----:B------:R-:W-:Y:S06]  /*6280*/  RET.REL.NODEC R14 `(_Z24kernel_bruteforce_attackPKcmmPKhPbPcm) ;  /* 0xffffff9c0e5c7950 */ /* 0x000fec0003c3ffff */
        .weak           $__internal_1_$__cuda_sm20_rem_u64
        .type           $__internal_1_$__cuda_sm20_rem_u64,@function
        .size           $__internal_1_$__cuda_sm20_rem_u64,(.L_x_83 - $__internal_1_$__cuda_sm20_rem_u64)
$__internal_1_$__cuda_sm20_rem_u64:
[----:B------:R-:W0:Y:S01]  /*6290*/  LDCU.64 UR4, c[0x0][0x388] ;  /* 0x00007100ff0477ac */ /* 0x000e220008000a00 */
[----:B------:R-:W1:Y:S01]  /*62a0*/  LDC.64 R8, c[0x0][0x388] ;  /* 0x0000e200ff087b82 */ /* 0x000e620000000a00 */
[----:B0-----:R-:W0:Y:S08]  /*62b0*/  I2F.U64.RP R5, UR4 ;  /* 0x0000000400057d12 */ /* 0x001e300008309000 */
[----:B0-----:R-:W0:Y:S02]  /*62c0*/  MUFU.RCP R5, R5 ;  /* 0x0000000500057308 */ /* 0x001e240000001000 */
[----:B0-----:R-:W-:-:S06]  /*62d0*/  VIADD R10, R5, 0x1ffffffe ;  /* 0x1ffffffe050a7836 */ /* 0x001fcc0000000000 */
[----:B------:R-:W1:Y:S02]  /*62e0*/  F2I.U64.TRUNC R10, R10 ;  /* 0x0000000a000a7311 */ /* 0x000e64000020d800 */
[----:B-1----:R-:W-:-:S04]  /*62f0*/  IMAD.WIDE.U32 R12, R10, R8, RZ ;  /* 0x000000080a0c7225 */ /* 0x002fc800078e00ff */
        /* <DEDUP_REMOVED lines=15> */
[----:B------:R-:W-:-:S03]  /*63f0*/  IADD3 R11, P0, PT, RZ, -R10, RZ ;  /* 0x8000000aff0b7210 */ /* 0x000fc60007f1e0ff */
        /* <DEDUP_REMOVED lines=11> */
[----:B------:R-:W-:Y:S02]  /*64b0*/  IMAD.MOV.U32 R11, RZ, RZ, RZ ;  /* 0x000000ffff0b7224 */ /* 0x000fe400078e00ff */
[----:B------:R-:W-:-:S04]  /*64c0*/  IMAD.WIDE.U32 R10, R7, R17, R10 ;  /* 0x00000011070a7225 */ /* 0x000fc800078e000a */
[C---:B------:R-:W-:Y:S02]  /*64d0*/  IMAD R12, R5.reuse, R17, RZ ;  /* 0x00000011050c7224 */ /* 0x040fe400078e02ff */
[----:B------:R-:W-:-:S04]  /*64e0*/  IMAD.HI.U32 R7, P0, R5, R16, R10 ;  /* 0x0000001005077227 */ /* 0x000fc8000780000a */
[----:B------:R-:W-:Y:S01]  /*64f0*/  IMAD.HI.U32 R5, R5, R17, RZ ;  /* 0x0000001105057227 */ /* 0x000fe200078e00ff */
[----:B------:R-:W-:-:S04]  /*6500*/  IADD3 R7, P1, PT, R12, R7, RZ ;  /* 0x000000070c077210 */ /* 0x000fc80007f3e0ff */
[----:B------:R-:W-:Y:S01]  /*6510*/  IADD3.X R5, PT, PT, R5, RZ, RZ, P0, !PT ;  /* 0x000000ff05057210 */ /* 0x000fe200007fe4ff */
[----:B------:R-:W-:-:S04]  /*6520*/  IMAD.WIDE.U32 R10, R7, R8, RZ ;  /* 0x00000008070a7225 */ /* 0x000fc800078e00ff */
[----:B------:R-:W-:Y:S02]  /*6530*/  IMAD.X R5, RZ, RZ, R5, P1 ;  /* 0x000000ffff057224 */ /* 0x000fe400008e0605 */
[----:B------:R-:W-:Y:S01]  /*6540*/  IMAD R7, R7, R9, R11 ;  /* 0x0000000907077224 */ /* 0x000fe200078e020b */
[----:B------:R-:W-:-:S03]  /*6550*/  IADD3 R11, P1, PT, -R10, R16, RZ ;  /* 0x000000100a0b7210 */ /* 0x000fc60007f3e1ff */
[-C--:B------:R-:W-:Y:S01]  /*6560*/  IMAD R10, R5, R8.reuse, R7 ;  /* 0x00000008050a7224 */ /* 0x080fe200078e0207 */
[----:B------:R-:W-:-:S03]  /*6570*/  ISETP.GE.U32.AND P0, PT, R11, R8, PT ;  /* 0x000000080b00720c */ /* 0x000fc60003f06070 */
[----:B------:R-:W-:Y:S01]  /*6580*/  IMAD.X R10, R17, 0x1, ~R10, P1 ;  /* 0x00000001110a7824 */ /* 0x000fe200008e0e0a */
[----:B------:R-:W-:-:S04]  /*6590*/  IADD3 R7, P1, PT, R11, -R8, RZ ;  /* 0x800000080b077210 */ /* 0x000fc80007f3e0ff */
[C---:B------:R-:W-:Y:S01]  /*65a0*/  ISETP.GE.U32.AND.EX P0, PT, R10.reuse, R9, PT, P0 ;  /* 0x000000090a00720c */ /* 0x040fe20003f06100 */
[--C-:B------:R-:W-:Y:S01]  /*65b0*/  IMAD.X R12, R10, 0x1, ~R9.reuse, P1 ;  /* 0x000000010a0c7824 */ /* 0x100fe200008e0e09 */
[----:B------:R-:W-:Y:S02]  /*65c0*/  ISETP.NE.U32.AND P1, PT, R8, RZ, PT ;  /* 0x000000ff0800720c */ /* 0x000fe40003f25070 */
[----:B------:R-:W-:Y:S02]  /*65d0*/  SEL R7, R7, R11, P0 ;  /* 0x0000000b07077207 */ /* 0x000fe40000000000 */
[----:B------:R-:W-:Y:S02]  /*65e0*/  SEL R12, R12, R10, P0 ;  /* 0x0000000a0c0c7207 */ /* 0x000fe40000000000 */
[CC--:B------:R-:W-:Y:S02]  /*65f0*/  IADD3 R5, P2, PT, R7.reuse, -R8.reuse, RZ ;  /* 0x8000000807057210 */ /* 0x0c0fe40007f5e0ff */
[----:B------:R-:W-:Y:S01]  /*6600*/  ISETP.GE.U32.AND P0, PT, R7, R8, PT ;  /* 0x000000080700720c */ /* 0x000fe20003f06070 */
[----:B------:R-:W-:Y:S01]  /*6610*/  IMAD.MOV.U32 R8, RZ, RZ, R0 ;  /* 0x000000ffff087224 */ /* 0x000fe200078e0000 */
[----:B------:R-:W-:Y:S01]  /*6620*/  ISETP.NE.AND.EX P1, PT, R9, RZ, PT, P1 ;  /* 0x000000ff0900720c */ /* 0x000fe20003f25310 */
[C---:B------:R-:W-:Y:S01]  /*6630*/  IMAD.X R10, R12.reuse, 0x1, ~R9, P2 ;  /* 0x000000010c0a7824 */ /* 0x040fe200010e0e09 */
[----:B------:R-:W-:Y:S01]  /*6640*/  ISETP.GE.U32.AND.EX P0, PT, R12, R9, PT, P0 ;  /* 0x000000090c00720c */ /* 0x000fe20003f06100 */
[----:B------:R-:W-:-:S03]  /*6650*/  IMAD.MOV.U32 R9, RZ, RZ, 0x0 ;  /* 0x00000000ff097424 */ /* 0x000fc600078e00ff */
[----:B------:R-:W-:Y:S02]  /*6660*/  SEL R5, R5, R7, P0 ;  /* 0x0000000705057207 */ /* 0x000fe40000000000 */
[----:B------:R-:W-:Y:S02]  /*6670*/  SEL R10, R10, R12, P0 ;  /* 0x0000000c0a0a7207 */ /* 0x000fe40000000000 */
[----:B------:R-:W-:Y:S02]  /*6680*/  SEL R5, R5, 0xffffffff, P1 ;  /* 0xffffffff05057807 */ /* 0x000fe40000800000 */
[----:B------:R-:W-:Y:S01]  /*6690*/  SEL R10, R10, 0xffffffff, P1 ;  /* 0xffffffff0a0a7807 */ /* 0x000fe20000800000 */
[----:B------:R-:W-:Y:S06]  /*66a0*/  RET.REL.NODEC R8 `(_Z24kernel_bruteforce_attackPKcmmPKhPbPcm) ;  /* 0xffffff9808547950 */ /* 0x000fec0003c3ffff */
.L_x_67:
[----:B------:R-:W-:-:S00]  /*66b0*/  BRA `(.L_x_67) ;  /* 0xfffffffc00fc7947 */ /* 0x000fc0000383ffff */
[----:B------:R-:W-:-:S00]  /*66c0*/  NOP ;  /* 0x0000000000007918 */ /* 0x000fc00000000000 */
        /* <DEDUP_REMOVED lines=11> */
.L_x_83:


//--------------------- .text._Z19compute_hash_kernelPKciPh --------------------------
	.section	.text._Z19compute_hash_kernelPKciPh,"ax",@progbits
	.align	128
        .global         _Z19compute_hash_kernelPKciPh
        .type           _Z19compute_hash_kernelPKciPh,@function
        .size           _Z19compute_hash_kernelPKciPh,(.L_x_85 - _Z19compute_hash_kernelPKciPh)
        .other          _Z19compute_hash_kernelPKciPh,@"STO_CUDA_ENTRY STV_DEFAULT"
_Z19compute_hash_kernelPKciPh:
.text._Z19compute_hash_kernelPKciPh:
[----:B------:R-:W0:Y:S08]  /*0000*/  LDC R1, c[0x0][0x37c] ;  /* 0x0000df00ff017b82 */ /* 0x000e300000000800 */
[----:B------:R-:W1:Y:S01]  /*0010*/  LDC R4, c[0x0][0x388] ;  /* 0x0000e200ff047b82 */ /* 0x000e620000000800 */
[----:B0-----:R-:W-:Y:S01]  /*0020*/  VIADD R1, R1, 0xffffff80 ;  /* 0xffffff8001017836 */ /* 0x001fe20000000000 */
[----:B------:R-:W0:Y:S04]  /*0030*/  LDCU.64 UR6, c[0x0][0x358] ;  /* 0x00006b00ff0677ac */ /* 0x000e280008000a00 */
[----:B------:R2:W-:Y:S02]  /*0040*/  STL.128 [R1], RZ ;  /* 0x000000ff01007387 */ /* 0x0005e40000100c00 */
[----:B------:R-:W3:Y:S02]  /*0050*/  LDC R2, c[0x0][0x388] ;  /* 0x0000e200ff027b82 */ /* 0x000ee40000000800 */
[----:B------:R2:W-:Y:S04]  /*0060*/  STL.128 [R1+0x10], RZ ;  /* 0x000010ff01007387 */ /* 0x0005e80000100c00 */
[----:B------:R2:W-:Y:S04]  /*0070*/  STL.128 [R1+0x20], RZ ;  /* 0x000020ff01007387 */ /* 0x0005e80000100c00 */
[----:B------:R2:W-:Y:S04]  /*0080*/  STL.128 [R1+0x30], RZ ;  /* 0x000030ff01007387 */ /* 0x0005e80000100c00 */
[----:B------:R2:W-:Y:S01]  /*0090*/  STL.128 [R1+0x40], RZ ;  /* 0x000040ff01007387 */ /* 0x0005e20000100c00 */
[C---:B-1----:R-:W-:Y:S01]  /*00a0*/  VIADD R3, R4.reuse, 0x18 ;  /* 0x0000001804037836 */ /* 0x042fe20000000000 */
[----:B------:R-:W-:-:S02]  /*00b0*/  ISETP.NE.AND P0, PT, R4, RZ, PT ;  /* 0x000000ff0400720c */ /* 0x000fc40003f05270 */
[----:B------:R2:W-:Y:S01]  /*00c0*/  STL.128 [R1+0x50], RZ ;  /* 0x000050ff01007387 */ /* 0x0005e20000100c00 */
[----:B------:R-:W-:-:S03]  /*00d0*/  IMAD.HI R0, R3, 0x2aaaaaab, RZ ;  /* 0x2aaaaaab03007827 */ /* 0x000fc600078e02ff */
[----:B------:R2:W-:Y:S02]  /*00e0*/  STL.128 [R1+0x60], RZ ;  /* 0x000060ff01007387 */ /* 0x0005e40000100c00 */
[----:B------:R-:W-:Y:S02]  /*00f0*/  SHF.R.U32.HI R5, RZ, 0x1f, R0 ;  /* 0x0000001fff057819 */ /* 0x000fe40000011600 */
[----:B------:R2:W-:Y:S02]  /*0100*/  STL.128 [R1+0x70], RZ ;  /* 0x000070ff01007387 */ /* 0x0005e40000100c00 */
[----:B------:R-:W-:-:S05]  /*0110*/  LEA.HI R0, R0, R5, RZ, 0x1e ;  /* 0x0000000500007211 */ /* 0x000fca00078ff0ff */
[----:B------:R-:W-:Y:S02]  /*0120*/  IMAD R3, R0, -0x18, R3 ;  /* 0xffffffe800037824 */ /* 0x000fe400078e0203 */
[----:B------:R-:W-:Y:S01]  /*0130*/  VIADD R0, R1, 0x10 ;  /* 0x0000001001007836 */ /* 0x000fe20000000000 */
[----:B0-2---:R-:W-:Y:S06]  /*0140*/  @!P0 BRA `(.L_x_68) ;  /* 0x0000000400e88947 */ /* 0x005fec0003800000 */
[C---:B------:R-:W-:Y:S02]  /*0150*/  ISETP.GE.U32.AND P0, PT, R4.reuse, 0x10, PT ;  /* 0x000000100400780c */ /* 0x040fe40003f06070 */
[----:B------:R-:W-:Y:S02]  /*0160*/  CS2R R6, SRZ ;  /* 0x0000000000067805 */ /* 0x000fe4000001ff00 */
[----:B------:R-:W-:-:S09]  /*0170*/  LOP3.LUT P1, RZ, R4, 0xf, RZ, 0xc0, !PT ;  /* 0x0000000f04ff7812 */ /* 0x000fd2000782c0ff */
[----:B------:R-:W-:Y:S05]  /*0180*/  @!P0 BRA `(.L_x_69) ;  /* 0x0000000000bc8947 */ /* 0x000fea0003800000 */
[----:B------:R-:W0:Y:S01]  /*0190*/  LDCU.64 UR4, c[0x0][0x380] ;  /* 0x00007000ff0477ac */ /* 0x000e220008000a00 */
[----:B------:R-:W-:Y:S01]  /*01a0*/  SHF.R.S32.HI R7, RZ, 0x1f, R4 ;  /* 0x0000001fff077819 */ /* 0x000fe20000011404 */
[----:B------:R-:W-:Y:S01]  /*01b0*/  IMAD.MOV.U32 R5, RZ, RZ, R1 ;  /* 0x000000ffff057224 */ /* 0x000fe200078e0001 */
[----:B------:R-:W-:-:S03]  /*01c0*/  LOP3.LUT R6, R4, 0xfffffff0, RZ, 0xc0, !PT ;  /* 0xfffffff004067812 */ /* 0x000fc600078ec0ff */
[----:B------:R-:W-:Y:S02]  /*01d0*/  IMAD.MOV.U32 R14, RZ, RZ, R7 ;  /* 0x000000ffff0e7224 */ /* 0x000fe400078e0007 */
[----:B------:R-:W-:Y:S01]  /*01e0*/  IMAD.MOV.U32 R15, RZ, RZ, R6 ;  /* 0x000000ffff0f7224 */ /* 0x000fe200078e0006 */
[----:B0-----:R-:W-:-:S04]  /*01f0*/  UIADD3 UR4, UP0, UPT, UR4, 0x7, URZ ;  /* 0x0000000704047890 */ /* 0x001fc8000ff1e0ff */
[----:B------:R-:W-:Y:S02]  /*0200*/  UIADD3.X UR5, UPT, UPT, URZ, UR5, URZ, UP0, !UPT ;  /* 0x00000005ff057290 */ /* 0x000fe400087fe4ff */
[----:B------:R-:W-:-:S04]  /*0210*/  IMAD.U32 R12, RZ, RZ, UR4 ;  /* 0x00000004ff0c7e24 */ /* 0x000fc8000f8e00ff */
[----:B------:R-:W-:-:S07]  /*0220*/  IMAD.U32 R13, RZ, RZ, UR5 ;  /* 0x00000005ff0d7e24 */ /* 0x000fce000f8e00ff */
.L_x_70:
[----:B------:R-:W2:Y:S04]  /*0230*/  LDG.E.U8 R11, desc[UR6][R12.64+0x8] ;  /* 0x000008060c0b7981 */ /* 0x000ea8000c1e1100 */
[----:B------:R-:W2:Y:S04]  /*0240*/  LDG.E.U8 R8, desc[UR6][R12.64+0x7] ;  /* 0x000007060c087981 */ /* 0x000ea8000c1e1100 */
[----:B------:R-:W4:Y:S04]  /*0250*/  LDG.E.U8 R19, desc[UR6][R12.64+-0x2] ;  /* 0xfffffe060c137981 */ /* 0x000f28000c1e1100 */
[----:B------:R-:W4:Y:S04]  /*0260*/  LDG.E.U8 R16, desc[UR6][R12.64+-0x3] ;  /* 0xfffffd060c107981 */ /* 0x000f28000c1e1100 */
[----:B------:R-:W5:Y:S04]  /*0270*/  LDG.E.U8 R18, desc[UR6][R12.64+0x6] ;  /* 0x000006060c127981 */ /* 0x000f68000c1e1100 */
[----:B------:R-:W5:Y:S04]  /*0280*/  LDG.E.U8 R21, desc[UR6][R12.64+0x5] ;  /* 0x000005060c157981 */ /* 0x000f68000c1e1100 */
[----:B------:R-:W3:Y:S04]  /*0290*/  LDG.E.U8 R20, desc[UR6][R12.64+0x4] ;  /* 0x000004060c147981 */ /* 0x000ee8000c1e1100 */
[----:B------:R-:W3:Y:S04]  /*02a0*/  LDG.E.U8 R23, desc[UR6][R12.64+0x3] ;  /* 0x000003060c177981 */ /* 0x000ee8000c1e1100 */
[----:B------:R-:W3:Y:S04]  /*02b0*/  LDG.E.U8 R22, desc[UR6][R12.64+0x2] ;  /* 0x000002060c167981 */ /* 0x000ee8000c1e1100 */
[----:B------:R-:W3:Y:S04]  /*02c0*/  LDG.E.U8 R25, desc[UR6][R12.64+0x1] ;  /* 0x000001060c197981 */ /* 0x000ee8000c1e1100 */
[----:B------:R-:W3:Y:S04]  /*02d0*/  LDG.E.U8 R24, desc[UR6][R12.64] ;  /* 0x000000060c187981 */ /* 0x000ee8000c1e1100 */
[----:B------:R-:W3:Y:S04]  /*02e0*/  LDG.E.U8 R27, desc[UR6][R12.64+-0x1] ;  /* 0xffffff060c1b7981 */ /* 0x000ee8000c1e1100 */
[----:B------:R-:W3:Y:S04]  /*02f0*/  LDG.E.U8 R9, desc[UR6][R12.64+-0x4] ;  /* 0xfffffc060c097981 */ /* 0x000ee8000c1e1100 */
[----:B------:R-:W3:Y:S04]  /*0300*/  LDG.E.U8 R10, desc[UR6][R12.64+-0x5] ;  /* 0xfffffb060c0a7981 */ /* 0x000ee8000c1e1100 */
[----:B------:R-:W3:Y:S01]  /*0310*/  LDG.E.U8 R17, desc[UR6][R12.64+-0x7] ;  /* 0xfffff9060c117981 */ /* 0x000ee2000c1e1100 */
[----:B--2---:R-:W-:-:S03]  /*0320*/  PRMT R11, R8, 0x3340, R11 ;  /* 0x00003340080b7816 */ /* 0x004fc6000000000b */
[----:B------:R0:W2:Y:S01]  /*0330*/  LDG.E.U8 R8, desc[UR6][R12.64+-0x6] ;  /* 0xfffffa060c087981 */ /* 0x0000a2000c1e1100 */
[----:B------:R-:W-:-:S04]  /*0340*/  IADD3 R15, P0, PT, R15, -0x10, RZ ;  /* 0xfffffff00f0f7810 */ /* 0x000fc80007f1e0ff */
[----:B------:R-:W-:Y:S02]  /*0350*/  IADD3.X R14, PT, PT, R14, -0x1, RZ, P0, !PT ;  /* 0xffffffff0e0e7810 */ /* 0x000fe400007fe4ff */
[----:B------:R-:W-:-:S04]  /*0360*/  ISETP.NE.U32.AND P0, PT, R15, RZ, PT ;  /* 0x000000ff0f00720c */ /* 0x000fc80003f05070 */
[----:B------:R-:W-:Y:S02]  /*0370*/  ISETP.NE.AND.EX P0, PT, R14, RZ, PT, P0 ;  /* 0x000000ff0e00720c */ /* 0x000fe40003f05300 */
[----:B----4-:R-:W-:Y:S02]  /*0380*/  PRMT R19, R16, 0x3340, R19 ;  /* 0x0000334010137816 */ /* 0x010fe40000000013 */
[----:B-----5:R-:W-:Y:S02]  /*0390*/  PRMT R18, R21, 0x3340, R18 ;  /* 0x0000334015127816 */ /* 0x020fe40000000012 */
[----:B0-----:R-:W-:Y:S02]  /*03a0*/  IADD3 R12, P2, PT, R12, 0x10, RZ ;  /* 0x000000100c0c7810 */ /* 0x001fe40007f5e0ff */
[----:B---3--:R-:W-:Y:S02]  /*03b0*/  PRMT R20, R23, 0x3340, R20 ;  /* 0x0000334017147816 */ /* 0x008fe40000000014 */
[----:B------:R-:W-:-:S02]  /*03c0*/  PRMT R11, R18, 0x5410, R11 ;  /* 0x00005410120b7816 */ /* 0x000fc4000000000b */
[----:B------:R-:W-:Y:S02]  /*03d0*/  PRMT R25, R25, 0x3340, R22 ;  /* 0x0000334019197816 */ /* 0x000fe40000000016 */
[----:B------:R-:W-:Y:S02]  /*03e0*/  PRMT R24, R27, 0x3340, R24 ;  /* 0x000033401b187816 */ /* 0x000fe40000000018 */
[----:B------:R-:W-:Y:S02]  /*03f0*/  PRMT R16, R10, 0x3340, R9 ;  /* 0x000033400a107816 */ /* 0x000fe40000000009 */
[----:B------:R-:W-:Y:S02]  /*0400*/  PRMT R10, R25, 0x5410, R20 ;  /* 0x00005410190a7816 */ /* 0x000fe40000000014 */
[----:B------:R-:W-:Y:S01]  /*0410*/  PRMT R9, R19, 0x5410, R24 ;  /* 0x0000541013097816 */ /* 0x000fe20000000018 */
[----:B------:R-:W-:Y:S01]  /*0420*/  IMAD.X R13, RZ, RZ, R13, P2 ;  /* 0x000000ffff0d7224 */ /* 0x000fe200010e060d */
[----:B--2---:R-:W-:-:S04]  /*0430*/  PRMT R17, R17, 0x3340, R8 ;  /* 0x0000334011117816 */ /* 0x004fc80000000008 */
[----:B------:R-:W-:-:S05]  /*0440*/  PRMT R8, R17, 0x5410, R16 ;  /* 0x0000541011087816 */ /* 0x000fca0000000010 */
[----:B------:R0:W-:Y:S02]  /*0450*/  STL.128 [R5], R8 ;  /* 0x0000000805007387 */ /* 0x0001e40000100c00 */
[----:B0-----:R-:W-:Y:S01]  /*0460*/  VIADD R5, R5, 0x10 ;  /* 0x0000001005057836 */ /* 0x001fe20000000000 */
[----:B------:R-:W-:Y:S06]  /*0470*/  @P0 BRA `(.L_x_70) ;  /* 0xfffffffc006c0947 */ /* 0x000fec000383ffff */
.L_x_69:
[----:B------:R-:W-:Y:S05]  /*0480*/  @!P1 BRA `(.L_x_68) ;  /* 0x0000000400189947 */ /* 0x000fea0003800000 */
[----:B------:R-:W-:-:S04]  /*0490*/  LOP3.LUT R5, R4, 0xf, RZ, 0xc0, !PT ;  /* 0x0000000f04057812 */ /* 0x000fc800078ec0ff */
[----:B------:R-:W-:-:S04]  /*04a0*/  IADD3 R5, P1, PT, R5, -0x1, RZ ;  /* 0xffffffff05057810 */ /* 0x000fc80007f3e0ff */
[----:B------:R-:W-:Y:S01]  /*04b0*/  ISETP.GE.U32.AND P0, PT, R5, 0x7, PT ;  /* 0x000000070500780c */ /* 0x000fe20003f06070 */
[----:B------:R-:W-:Y:S01]  /*04c0*/  IMAD.X R5, RZ, RZ, -0x1, P1 ;  /* 0xffffffffff057424 */ /* 0x000fe200008e06ff */
[----:B------:R-:W-:-:S04]  /*04d0*/  LOP3.LUT P1, RZ, R4, 0x7, RZ, 0xc0, !PT ;  /* 0x0000000704ff7812 */ /* 0x000fc8000782c0ff */
[----:B------:R-:W-:-:S13]  /*04e0*/  ISETP.GE.U32.AND.EX P0, PT, R5, RZ, PT, P0 ;  /* 0x000000ff0500720c */ /* 0x000fda0003f06100 */
[----:B------:R-:W-:Y:S05]  /*04f0*/  @!P0 BRA `(.L_x_71) ;  /* 0x0000000000588947 */ /* 0x000fea0003800000 */
[----:B------:R-:W0:Y:S02]  /*0500*/  LDCU.64 UR4, c[0x0][0x380] ;  /* 0x00007000ff0477ac */ /* 0x000e240008000a00 */
[----:B0-----:R-:W-:-:S04]  /*0510*/  IADD3 R8, P0, PT, R6, UR4, RZ ;  /* 0x0000000406087c10 */ /* 0x001fc8000ff1e0ff */
[----:B------:R-:W-:-:S05]  /*0520*/  IADD3.X R9, PT, PT, R7, UR5, RZ, P0, !PT ;  /* 0x0000000507097c10 */ /* 0x000fca00087fe4ff */
[----:B------:R-:W2:Y:S04]  /*0530*/  LDG.E.U8 R5, desc[UR6][R8.64] ;  /* 0x0000000608057981 */ /* 0x000ea8000c1e1100 */
[----:B------:R-:W4:Y:S04]  /*0540*/  LDG.E.U8 R10, desc[UR6][R8.64+0x1] ;  /* 0x00000106080a7981 */ /* 0x000f28000c1e1100 */
[----:B------:R-:W5:Y:S04]  /*0550*/  LDG.E.U8 R11, desc[UR6][R8.64+0x2] ;  /* 0x00000206080b7981 */ /* 0x000f68000c1e1100 */
[----:B------:R-:W3:Y:S04]  /*0560*/  LDG.E.U8 R12, desc[UR6][R8.64+0x3] ;  /* 0x00000306080c7981 */ /* 0x000ee8000c1e1100 */
[----:B------:R-:W3:Y:S04]  /*0570*/  LDG.E.U8 R13, desc[UR6][R8.64+0x4] ;  /* 0x00000406080d7981 */ /* 0x000ee8000c1e1100 */
[----:B------:R-:W3:Y:S04]  /*0580*/  LDG.E.U8 R14, desc[UR6][R8.64+0x5] ;  /* 0x00000506080e7981 */ /* 0x000ee8000c1e1100 */
[----:B------:R-:W3:Y:S04]  /*0590*/  LDG.E.U8 R15, desc[UR6][R8.64+0x6] ;  /* 0x00000606080f7981 */ /* 0x000ee8000c1e1100 */
[----:B------:R-:W3:Y:S01]  /*05a0*/  LDG.E.U8 R16, desc[UR6][R8.64+0x7] ;  /* 0x0000070608107981 */ /* 0x000ee2000c1e1100 */
[----:B------:R-:W-:Y:S01]  /*05b0*/  IMAD.IADD R17, R1, 0x1, R6 ;  /* 0x0000000101117824 */ /* 0x000fe200078e0206 */
[----:B------:R-:W-:-:S05]  /*05c0*/  IADD3 R6, P0, PT, R6, 0x8, RZ ;  /* 0x0000000806067810 */ /* 0x000fca0007f1e0ff */
[----:B------:R-:W-:Y:S01]  /*05d0*/  IMAD.X R7, RZ, RZ, R7, P0 ;  /* 0x000000ffff077224 */ /* 0x000fe200000e0607 */
[----:B--2---:R0:W-:Y:S04]  /*05e0*/  STL.U8 [R17], R5 ;  /* 0x0000000511007387 */ /* 0x0041e80000100000 */
[----:B----4-:R0:W-:Y:S04]  /*05f0*/  STL.U8 [R17+0x1], R10 ;  /* 0x0000010a11007387 */ /* 0x0101e80000100000 */
[----:B-----5:R0:W-:Y:S04]  /*0600*/  STL.U8 [R17+0x2], R11 ;  /* 0x0000020b11007387 */ /* 0x0201e80000100000 */
[----:B---3--:R0:W-:Y:S04]  /*0610*/  STL.U8 [R17+0x3], R12 ;  /* 0x0000030c11007387 */ /* 0x0081e80000100000 */
[----:B------:R0:W-:Y:S04]  /*0620*/  STL.U8 [R17+0x4], R13 ;  /* 0x0000040d11007387 */ /* 0x0001e80000100000 */
[----:B------:R0:W-:Y:S04]  /*0630*/  STL.U8 [R17+0x5], R14 ;  /* 0x0000050e11007387 */ /* 0x0001e80000100000 */
[----:B------:R0:W-:Y:S04]  /*0640*/  STL.U8 [R17+0x6], R15 ;  /* 0x0000060f11007387 */ /* 0x0001e80000100000 */
[----:B------:R0:W-:Y:S02]  /*0650*/  STL.U8 [R17+0x7], R16 ;  /* 0x0000071011007387 */ /* 0x0001e40000100000 */
.L_x_71:
[----:B------:R-:W-:Y:S05]  /*0660*/  @!P1 BRA `(.L_x_68) ;  /* 0x0000000000a09947 */ /* 0x000fea0003800000 */
[----:B0-----:R-:W-:-:S04]  /*0670*/  LOP3.LUT R5, R4, 0x7, RZ, 0xc0, !PT ;  /* 0x0000000704057812 */ /* 0x001fc800078ec0ff */
        /* <DEDUP_REMOVED lines=12> */
[----:B------:R-:W3:Y:S01]  /*0740*/  LDG.E.U8 R15, desc[UR6][R8.64+0x3] ;  /* 0x00000306080f7981 */ /* 0x000ee2000c1e1100 */
[----:B------:R-:W-:Y:S01]  /*0750*/  IMAD.IADD R10, R1, 0x1, R6 ;  /* 0x00000001010a7824 */ /* 0x000fe200078e0206 */
[----:B------:R-:W-:-:S05]  /*0760*/  IADD3 R6, P0, PT, R6, 0x4, RZ ;  /* 0x0000000406067810 */ /* 0x000fca0007f1e0ff */
[----:B------:R-:W-:Y:S01]  /*0770*/  IMAD.X R7, RZ, RZ, R7, P0 ;  /* 0x000000ffff077224 */ /* 0x000fe200000e0607 */
[----:B--2---:R0:W-:Y:S04]  /*0780*/  STL.U8 [R10], R5 ;  /* 0x000000050a007387 */ /* 0x0041e80000100000 */
[----:B----4-:R0:W-:Y:S04]  /*0790*/  STL.U8 [R10+0x1], R11 ;  /* 0x0000010b0a007387 */ /* 0x0101e80000100000 */
[----:B-----5:R0:W-:Y:S04]  /*07a0*/  STL.U8 [R10+0x2], R13 ;  /* 0x0000020d0a007387 */ /* 0x0201e80000100000 */
[----:B---3--:R0:W-:Y:S02]  /*07b0*/  STL.U8 [R10+0x3], R15 ;  /* 0x0000030f0a007387 */ /* 0x0081e40000100000 */
.L_x_72:
[----:B------:R-:W-:Y:S05]  /*07c0*/  @!P1 BRA `(.L_x_68) ;  /* 0x0000000000489947 */ /* 0x000fea0003800000 */
[----:B------:R-:W0:Y:S01]  /*07d0*/  LDCU.64 UR4, c[0x0][0x380] ;  /* 0x00007000ff0477ac */ /* 0x000e220008000a00 */
[----:B------:R-:W-:Y:S01]  /*07e0*/  IMAD.IADD R12, R1, 0x1, R6 ;  /* 0x00000001010c7824 */ /* 0x000fe200078e0206 */
[----:B------:R-:W-:Y:S01]  /*07f0*/  LOP3.LUT R8, R4, 0x3, RZ, 0xc0, !PT ;  /* 0x0000000304087812 */ /* 0x000fe200078ec0ff */
[----:B------:R-:W-:Y:S01]  /*0800*/  IMAD.MOV.U32 R9, RZ, RZ, RZ ;  /* 0x000000ffff097224 */ /* 0x000fe200078e00ff */
[----:B0-----:R-:W-:-:S04]  /*0810*/  IADD3 R10, P0, PT, R6, UR4, RZ ;  /* 0x00000004060a7c10 */ /* 0x001fc8000ff1e0ff */
[----:B------:R-:W-:-:S09]  /*0820*/  IADD3.X R11, PT, PT, R7, UR5, RZ, P0, !PT ;  /* 0x00000005070b7c10 */ /* 0x000fd200087fe4ff */
.L_x_73:
[----:B------:R-:W-:Y:S02]  /*0830*/  IMAD.MOV.U32 R6, RZ, RZ, R10 ;  /* 0x000000ffff067224 */ /* 0x000fe400078e000a */
[----:B------:R-:W-:-:S05]  /*0840*/  IMAD.MOV.U32 R7, RZ, RZ, R11 ;  /* 0x000000ffff077224 */ /* 0x000fca00078e000b */
[----:B------:R-:W2:Y:S01]  /*0850*/  LDG.E.U8 R5, desc[UR6][R6.64] ;  /* 0x0000000606057981 */ /* 0x000ea2000c1e1100 */
[----:B------:R-:W-:Y:S02]  /*0860*/  IADD3 R8, P0, PT, R8, -0x1, RZ ;  /* 0xffffffff08087810 */ /* 0x000fe40007f1e0ff */
[----:B------:R-:W-:Y:S02]  /*0870*/  IADD3 R10, P1, PT, R10, 0x1, RZ ;  /* 0x000000010a0a7810 */ /* 0x000fe40007f3e0ff */
[----:B------:R-:W-:Y:S02]  /*0880*/  IADD3.X R9, PT, PT, R9, -0x1, RZ, P0, !PT ;  /* 0xffffffff09097810 */ /* 0x000fe400007fe4ff */
[----:B------:R-:W-:Y:S01]  /*0890*/  ISETP.NE.U32.AND P0, PT, R8, RZ, PT ;  /* 0x000000ff0800720c */ /* 0x000fe20003f05070 */
[----:B------:R-:W-:-:S03]  /*08a0*/  IMAD.X R11, RZ, RZ, R11, P1 ;  /* 0x000000ffff0b7224 */ /* 0x000fc600008e060b */
[----:B------:R-:W-:Y:S01]  /*08b0*/  ISETP.NE.AND.EX P0, PT, R9, RZ, PT, P0 ;  /* 0x000000ff0900720c */ /* 0x000fe20003f05300 */
[----:B--2---:R0:W-:Y:S02]  /*08c0*/  STL.U8 [R12], R5 ;  /* 0x000000050c007387 */ /* 0x0041e40000100000 */
[----:B0-----:R-:W-:-:S10]  /*08d0*/  VIADD R12, R12, 0x1 ;  /* 0x000000010c0c7836 */ /* 0x001fd40000000000 */
[----:B------:R-:W-:Y:S05]  /*08e0*/  @P0 BRA `(.L_x_73) ;  /* 0xfffffffc00d00947 */ /* 0x000fea000383ffff */
.L_x_68:
[----:B------:R-:W-:Y:S01]  /*08f0*/  IMAD.MOV.U32 R7, RZ, RZ, 0x80 ;  /* 0x00000080ff077424 */ /* 0x000fe200078e00ff */
[--C-:B0-----:R-:W-:Y:S01]  /*0900*/  IADD3 R10, PT, PT, -R3, 0x18, R4.reuse ;  /* 0x00000018030a7810 */ /* 0x101fe20007ffe104 */
[----:B------:R-:W-:Y:S02]  /*0910*/  IMAD.IADD R6, R1, 0x1, R4 ;  /* 0x0000000101067824 */ /* 0x000fe400078e0204 */
[----:B------:R-:W-:-:S03]  /*0920*/  VIADD R5, R4, 0x1 ;  /* 0x0000000104057836 */ /* 0x000fc60000000000 */
[----:B------:R0:W-:Y:S02]  /*0930*/  STL.U8 [R6], R7 ;  /* 0x0000000706007387 */ /* 0x0001e40000100000 */
[----:B------:R-:W-:-:S13]  /*0940*/  ISETP.GE.AND P0, PT, R5, R10, PT ;  /* 0x0000000a0500720c */ /* 0x000fda0003f06270 */
[----:B0-----:R-:W-:Y:S05]  /*0950*/  @P0 BRA `(.L_x_74) ;  /* 0x0000000400040947 */ /* 0x001fea0003800000 */
[C---:B------:R-:W-:Y:S01]  /*0960*/  VIADD R4, R3.reuse, 0xfffffff8 ;  /* 0xfffffff803047836 */ /* 0x040fe20000000000 */
[----:B------:R-:W-:-:S04]  /*0970*/  IADD3 R3, PT, PT, -R3, 0x17, RZ ;  /* 0x0000001703037810 */ /* 0x000fc80007ffe1ff */
[----:B------:R-:W-:Y:S01]  /*0980*/  ISETP.GE.U32.AND P0, PT, R4, 0xf, PT ;  /* 0x0000000f0400780c */ /* 0x000fe20003f06070 */
[----:B------:R-:W-:Y:S01]  /*0990*/  IMAD.MOV.U32 R4, RZ, RZ, R5 ;  /* 0x000000ffff047224 */ /* 0x000fe200078e0005 */
[----:B------:R-:W-:-:S11]  /*09a0*/  LOP3.LUT R7, R3, 0xf, RZ, 0xc0, !PT ;  /* 0x0000000f03077812 */ /* 0x000fd600078ec0ff */
[----:B------:R-:W-:Y:S05]  /*09b0*/  @!P0 BRA `(.L_x_75) ;  /* 0x0000000000648947 */ /* 0x000fea0003800000 */
[----:B------:R-:W-:-:S05]  /*09c0*/  LOP3.LUT R5, R3, 0xfffffff0, RZ, 0xc0, !PT ;  /* 0xfffffff003057812 */ /* 0x000fca00078ec0ff */
[----:B------:R-:W-:-:S07]  /*09d0*/  IMAD.MOV R5, RZ, RZ, -R5 ;  /* 0x000000ffff057224 */ /* 0x000fce00078e0a05 */
.L_x_76:
[----:B0-----:R-:W-:Y:S02]  /*09e0*/  IMAD.IADD R6, R1, 0x1, R4 ;  /* 0x0000000101067824 */ /* 0x001fe400078e0204 */
[----:B------:R-:W-:Y:S02]  /*09f0*/  VIADD R5, R5, 0x10 ;  /* 0x0000001005057836 */ /* 0x000fe40000000000 */
[----:B---3--:R-:W-:Y:S01]  /*0a00*/  VIADD R2, R2, 0x10 ;  /* 0x0000001002027836 */ /* 0x008fe20000000000 */
[----:B------:R0:W-:Y:S01]  /*0a10*/  STL.U8 [R6], RZ ;  /* 0x000000ff06007387 */ /* 0x0001e20000100000 */
[----:B------:R-:W-:Y:S01]  /*0a20*/  VIADD R4, R4, 0x10 ;  /* 0x0000001004047836 */ /* 0x000fe20000000000 */
[----:B------:R-:W-:Y:S02]  /*0a30*/  ISETP.NE.AND P0, PT, R5, RZ, PT ;  /* 0x000000ff0500720c */ /* 0x000fe40003f05270 */
        /* <DEDUP_REMOVED lines=16> */
[----:B------:R-:W-:-:S07]  /*0b40*/  VIADD R4, R2, 0x1 ;  /* 0x0000000102047836 */ /* 0x000fce0000000000 */
.L_x_75:
[----:B------:R-:W-:-:S13]  /*0b50*/  ISETP.NE.AND P0, PT, R7, RZ, PT ;  /* 0x000000ff0700720c */ /* 0x000fda0003f05270 */
[----:B------:R-:W-:Y:S05]  /*0b60*/  @!P0 BRA `(.L_x_74) ;  /* 0x0000000000808947 */ /* 0x000fea0003800000 */
[----:B------:R-:W-:Y:S02]  /*0b70*/  ISETP.GE.U32.AND P0, PT, R7, 0x8, PT ;  /* 0x000000080700780c */ /* 0x000fe40003f06070 */
[----:B------:R-:W-:-:S04]  /*0b80*/  LOP3.LUT R5, R3, 0x7, RZ, 0xc0, !PT ;  /* 0x0000000703057812 */ /* 0x000fc800078ec0ff */
[----:B------:R-:W-:-:S07]  /*0b90*/  ISETP.NE.AND P1, PT, R5, RZ, PT ;  /* 0x000000ff0500720c */ /* 0x000fce0003f25270 */
[----:B------:R-:W-:Y:S06]  /*0ba0*/  @!P0 BRA `(.L_x_77) ;  /* 0x0000000000288947 */ /* 0x000fec0003800000 */
[----:B---3--:R-:W-:Y:S02]  /*0bb0*/  IMAD.IADD R2, R1, 0x1, R4 ;  /* 0x0000000101027824 */ /* 0x008fe400078e0204 */
[----:B------:R-:W-:-:S03]  /*0bc0*/  VIADD R4, R4, 0x8 ;  /* 0x0000000804047836 */ /* 0x000fc60000000000 */
        /* <DEDUP_REMOVED lines=8> */
.L_x_77:
[----:B------:R-:W-:Y:S05]  /*0c50*/  @!P1 BRA `(.L_x_74) ;  /* 0x0000000000449947 */ /* 0x000fea0003800000 */
[----:B------:R-:W-:Y:S02]  /*0c60*/  ISETP.GE.U32.AND P0, PT, R5, 0x4, PT ;  /* 0x000000040500780c */ /* 0x000fe40003f06070 */
[----:B------:R-:W-:-:S04]  /*0c70*/  LOP3.LUT R3, R3, 0x3, RZ, 0xc0, !PT ;  /* 0x0000000303037812 */ /* 0x000fc800078ec0ff */
[----:B------:R-:W-:-:S07]  /*0c80*/  ISETP.NE.AND P1, PT, R3, RZ, PT ;  /* 0x000000ff0300720c */ /* 0x000fce0003f25270 */
[----:B-1-3--:R-:W-:Y:S02]  /*0c90*/  @P0 IMAD.IADD R2, R1, 0x1, R4 ;  /* 0x0000000101020824 */ /* 0x00afe400078e0204 */
[----:B------:R-:W-:-:S03]  /*0ca0*/  @P0 VIADD R4, R4, 0x4 ;  /* 0x0000000404040836 */ /* 0x000fc60000000000 */
[----:B------:R2:W-:Y:S04]  /*0cb0*/  @P0 STL.U8 [R2], RZ ;  /* 0x000000ff02000387 */ /* 0x0005e80000100000 */
[----:B------:R2:W-:Y:S04]  /*0cc0*/  @P0 STL.U8 [R2+0x1], RZ ;  /* 0x000001ff02000387 */ /* 0x0005e80000100000 */
[----:B------:R2:W-:Y:S04]  /*0cd0*/  @P0 STL.U8 [R2+0x2], RZ ;  /* 0x000002ff02000387 */ /* 0x0005e80000100000 */
[----:B------:R2:W-:Y:S01]  /*0ce0*/  @P0 STL.U8 [R2+0x3], RZ ;  /* 0x000003ff02000387 */ /* 0x0005e20000100000 */
[----:B------:R-:W-:Y:S05]  /*0cf0*/  @!P1 BRA `(.L_x_74) ;  /* 0x00000000001c9947 */ /* 0x000fea0003800000 */
[----:B------:R-:W-:-:S07]  /*0d00*/  IMAD.MOV R3, RZ, RZ, -R3 ;  /* 0x000000ffff037224 */ /* 0x000fce00078e0a03 */
.L_x_78:
[----:B--2---:R-:W-:Y:S02]  /*0d10*/  IMAD.IADD R2, R1, 0x1, R4 ;  /* 0x0000000101027824 */ /* 0x004fe400078e0204 */
[----:B------:R-:W-:Y:S02]  /*0d20*/  VIADD R3, R3, 0x1 ;  /* 0x0000000103037836 */ /* 0x000fe40000000000 */
[----:B------:R-:W-:Y:S01]  /*0d30*/  VIADD R4, R4, 0x1 ;  /* 0x0000000104047836 */ /* 0x000fe20000000000 */
[----:B------:R4:W-:Y:S02]  /*0d40*/  STL.U8 [R2], RZ ;  /* 0x000000ff02007387 */ /* 0x0009e40000100000 */
[----:B------:R-:W-:-:S13]  /*0d50*/  ISETP.NE.AND P0, PT, R3, RZ, PT ;  /* 0x000000ff0300720c */ /* 0x000fda0003f05270 */
[----:B----4-:R-:W-:Y:S05]  /*0d60*/  @P0 BRA `(.L_x_78) ;  /* 0xfffffffc00e80947 */ /* 0x010fea000383ffff */
.L_x_74:
[----:B------:R-:W4:Y:S01]  /*0d70*/  LDCU UR4, c[0x3][0xc] ;  /* 0x00c00180ff0477ac */ /* 0x000f220008000800 */
[----:B-123--:R-:W1:Y:S01]  /*0d80*/  LDC.64 R2, c[0x0][0x390] ;  /* 0x0000e400ff027b82 */ /* 0x00ee620000000a00 */
[----:B------:R-:W-:-:S07]  /*0d90*/  ISETP.GT.AND P0, PT, R10, RZ, PT ;  /* 0x000000ff0a00720c */ /* 0x000fce0003f04270 */
[----:B------:R-:W2:Y:S08]  /*0da0*/  LDC R14, c[0x3][0x10] ;  /* 0x00c00400ff0e7b82 */ /* 0x000eb00000000800 */
[----:B------:R-:W3:Y:S01]  /*0db0*/  LDC R15, c[0x3][0x14] ;  /* 0x00c00500ff0f7b82 */ /* 0x000ee20000000800 */
[----:B----4-:R-:W-:-:S07]  /*0dc0*/  IMAD.U32 R11, RZ, RZ, UR4 ;  /* 0x00000004ff0b7e24 */ /* 0x010fce000f8e00ff */
[----:B------:R-:W4:Y:S01]  /*0dd0*/  LDC R16, c[0x3][0x18] ;  /* 0x00c00600ff107b82 */ /* 0x000f220000000800 */
[----:B------:R-:W-:Y:S05]  /*0de0*/  @!P0 BRA `(.L_x_79) ;  /* 0x0000001000848947 */ /* 0x000fea0003800000 */
[----:B------:R-:W-:-:S05]  /*0df0*/  UMOV UR4, URZ ;  /* 0x000000ff00047c82 */ /* 0x000fca0008000000 */
.L_x_80:
[----:B------:R-:W5:Y:S01]  /*0e00*/  LDL.64 R12, [R0+-0x10] ;  /* 0xfffff000000c7983 */ /* 0x000f620000100a00 */
[----:B------:R-:W1:Y:S03]  /*0e10*/  LDC.64 R4, c[0x3][RZ] ;  /* 0x00c00000ff047b82 */ /* 0x000e660000000a00 */
[----:B------:R-:W2:Y:S04]  /*0e20*/  LDL.64 R8, [R0+-0x8] ;  /* 0xfffff80000087983 */ /* 0x000ea80000100a00 */
[----:B0-----:R0:W2:Y:S01]  /*0e30*/  LDL.64 R6, [R0] ;  /* 0x0000000000067983 */ /* 0x0010a20000100a00 */
[----:B---3--:R-:W-:Y:S01]  /*0e40*/  SHF.L.W.U32.HI R19, R15, 0x4, R15 ;  /* 0x000000040f137819 */ /* 0x008fe20000010e0f */
[----:B------:R-:W-:-:S06]  /*0e50*/  UIADD3 UR4, UPT, UPT, UR4, 0x18, URZ ;  /* 0x0000001804047890 */ /* 0x000fcc000fffe0ff */
[----:B------:R-:W-:Y:S01]  /*0e60*/  ISETP.LE.AND P0, PT, R10, UR4, PT ;  /* 0x000000040a007c0c */ /* 0x000fe2000bf03270 */
[----:B0-----:R-:W-:Y:S01]  /*0e70*/  VIADD R0, R0, 0x18 ;  /* 0x0000001800007836 */ /* 0x001fe20000000000 */
[----:B-----5:R-:W-:Y:S01]  /*0e80*/  SHF.R.U32.HI R17, RZ, 0x8, R12 ;  /* 0x00000008ff117819 */ /* 0x020fe2000001160c */
[----:B------:R-:W-:-:S03]  /*0e90*/  IMAD.SHL.U32 R18, R12, 0x100, RZ ;  /* 0x000001000c127824 */ /* 0x000fc600078e00ff */
[----:B------:R-:W-:Y:S02]  /*0ea0*/  LOP3.LUT R17, R17, 0xff00, RZ, 0xc0, !PT ;  /* 0x0000ff0011117812 */ /* 0x000fe400078ec0ff */
[----:B------:R-:W-:Y:S02]  /*0eb0*/  LOP3.LUT R18, R18, 0xff0000, RZ, 0xc0, !PT ;  /* 0x00ff000012127812 */ /* 0x000fe400078ec0ff */
[----:B------:R-:W-:-:S05]  /*0ec0*/  LEA.HI R17, R12, R17, RZ, 0x8 ;  /* 0x000000110c117211 */ /* 0x000fca00078f40ff */
[----:B------:R-:W-:Y:S01]  /*0ed0*/  IMAD.IADD R17, R18, 0x1, R17 ;  /* 0x0000000112117824 */ /* 0x000fe200078e0211 */
[----:B----4-:R-:W-:Y:S02]  /*0ee0*/  LOP3.LUT R18, R16, R19, RZ, 0x3c, !PT ;  /* 0x0000001310127212 */ /* 0x010fe400078e3cff */
[----:B--2---:R-:W-:Y:S01]  /*0ef0*/  LOP3.LUT R19, R11, R14, RZ, 0xc0, !PT ;  /* 0x0000000e0b137212 */ /* 0x004fe200078ec0ff */
[----:B------:R-:W-:Y:S01]  /*0f00*/  IMAD R12, R12, 0x1000000, R17 ;  /* 0x010000000c0c7824 */ /* 0x000fe200078e0211 */
[----:B------:R-:W-:Y:S01]  /*0f10*/  SHF.R.U32.HI R17, RZ, 0x8, R13 ;  /* 0x00000008ff117819 */ /* 0x000fe2000001160d */
[----:B------:R-:W-:Y:S01]  /*0f20*/  IMAD.SHL.U32 R11, R13, 0x100, RZ ;  /* 0x000001000d0b7824 */ /* 0x000fe200078e00ff */
[----:B------:R-:W-:Y:S02]  /*0f30*/  LOP3.LUT R20, RZ, R18, RZ, 0x33, !PT ;  /* 0x00000012ff147212 */ /* 0x000fe400078e33ff */
[----:B------:R-:W-:Y:S02]  /*0f40*/  LOP3.LUT R18, R17, 0xff00, RZ, 0xc0, !PT ;  /* 0x0000ff0011127812 */ /* 0x000fe400078ec0ff */
[----:B------:R-:W-:-:S02]  /*0f50*/  IADD3 R19, PT, PT, R12, R19, R20 ;  /* 0x000000130c137210 */ /* 0x000fc40007ffe014 */
[----:B------:R-:W-:Y:S02]  /*0f60*/  LOP3.LUT R17, R11, 0xff0000, RZ, 0xc0, !PT ;  /* 0x00ff00000b117812 */ /* 0x000fe400078ec0ff */
[----:B------:R-:W-:Y:S01]  /*0f70*/  LEA.HI R18, R13, R18, RZ, 0x8 ;  /* 0x000000120d127211 */ /* 0x000fe200078f40ff */
[----:B-1----:R-:W-:Y:S01]  /*0f80*/  IMAD.IADD R11, R19, 0x1, R4 ;  /* 0x00000001130b7824 */ /* 0x002fe200078e0204 */
        /* <DEDUP_REMOVED lines=12> */
[----:B------:R-:W-:Y:S01]  /*1050*/  IMAD.IADD R14, R19, 0x1, R4 ;  /* 0x00000001130e7824 */ /* 0x000fe200078e0204 */
[----:B------:R-:W-:Y:S02]  /*1060*/  SHF.L.W.U32.HI R21, R11, 0x4, R11 ;  /* 0x000000040b157819 */ /* 0x000fe40000010e0b */
[----:B------:R-:W-:Y:S01]  /*1070*/  LOP3.LUT R19, R15, R16, RZ, 0xc0, !PT ;  /* 0x000000100f137212 */ /* 0x000fe200078ec0ff */
[----:B------:R-:W-:Y:S01]  /*1080*/  IMAD.IADD R17, R18, 0x1, R17 ;  /* 0x0000000112117824 */ /* 0x000fe200078e0211 */
[C---:B------:R-:W-:Y:S01]  /*1090*/  LOP3.LUT R21, R14.reuse, R21, RZ, 0x3c, !PT ;  /* 0x000000150e157212 */ /* 0x040fe200078e3cff */
[----:B------:R-:W-:Y:S01]  /*10a0*/  IMAD.SHL.U32 R15, R9, 0x100, RZ ;  /* 0x00000100090f7824 */ /* 0x000fe200078e00ff */
[----:B------:R-:W-:Y:S01]  /*10b0*/  SHF.L.W.U32.HI R20, R14, 0x4, R14 ;  /* 0x000000040e147819 */ /* 0x000fe20000010e0e */
[----:B------:R-:W-:Y:S01]  /*10c0*/  IMAD R8, R8, 0x1000000, R17 ;  /* 0x0100000008087824 */ /* 0x000fe200078e0211 */
[----:B------:R-:W-:-:S02]  /*10d0*/  SHF.R.U32.HI R17, RZ, 0x8, R9 ;  /* 0x00000008ff117819 */ /* 0x000fc40000011609 */
[----:B------:R-:W-:Y:S02]  /*10e0*/  LOP3.LUT R21, RZ, R21, RZ, 0x33, !PT ;  /* 0x00000015ff157212 */ /* 0x000fe400078e33ff */
[----:B------:R-:W-:Y:S02]  /*10f0*/  LOP3.LUT R18, R17, 0xff00, RZ, 0xc0, !PT ;  /* 0x0000ff0011127812 */ /* 0x000fe400078ec0ff */
[----:B------:R-:W-:Y:S02]  /*1100*/  IADD3 R19, PT, PT, R8, R19, R21 ;  /* 0x0000001308137210 */ /* 0x000fe40007ffe015 */
[----:B------:R-:W-:Y:S02]  /*1110*/  LOP3.LUT R17, R15, 0xff0000, RZ, 0xc0, !PT ;  /* 0x00ff00000f117812 */ /* 0x000fe400078ec0ff */
[----:B------:R-:W-:Y:S01]  /*1120*/  LEA.HI R18, R9, R18, RZ, 0x8 ;  /* 0x0000001209127211 */ /* 0x000fe200078f40ff */
[----:B------:R-:W-:-:S04]  /*1130*/  IMAD.IADD R15, R19, 0x1, R4 ;  /* 0x00000001130f7824 */ /* 0x000fc800078e0204 */
        /* <DEDUP_REMOVED lines=28> */
[C---:B------:R-:W-:Y:S02]  /*1300*/  LOP3.LUT R20, R11.reuse, R20, RZ, 0x3c, !PT ;  /* 0x000000140b147212 */ /* 0x040fe400078e3cff */
[----:B------:R-:W-:Y:S01]  /*1310*/  SHF.L.W.U32.HI R21, R11, 0x4, R11 ;  /* 0x000000040b157819 */ /* 0x000fe20000010e0b */
[----:B------:R-:W-:Y:S01]  /*1320*/  IMAD R7, R7, 0x1000000, R18 ;  /* 0x0100000007077824 */ /* 0x000fe200078e0212 */
[----:B------:R-:W-:-:S02]  /*1330*/  LOP3.LUT R20, RZ, R20, RZ, 0x33, !PT ;  /* 0x00000014ff147212 */ /* 0x000fc400078e33ff */
[----:B------:R-:W-:Y:S01]  /*1340*/  LOP3.LUT R18, R16, R11, RZ, 0xc0, !PT ;  /* 0x0000000b10127212 */ /* 0x000fe200078ec0ff */
[----:B------:R-:W-:Y:S01]  /*1350*/  IMAD.IADD R17, R9, 0x1, R7 ;  /* 0x0000000109117824 */ /* 0x000fe200078e0207 */
[----:B------:R-:W-:-:S04]  /*1360*/  IADD3 R19, PT, PT, R7, R14, R20 ;  /* 0x0000000e07137210 */ /* 0x000fc80007ffe014 */
[----:B------:R-:W-:Y:S01]  /*1370*/  LOP3.LUT R12, R13, R12, R17, 0x96, !PT ;  /* 0x0000000c0d0c7212 */ /* 0x000fe200078e9611 */
[----:B------:R-:W-:Y:S01]  /*1380*/  IMAD.IADD R14, R19, 0x1, R4 ;  /* 0x00000001130e7824 */ /* 0x000fe200078e0204 */
[----:B------:R-:W-:Y:S02]  /*1390*/  LOP3.LUT R17, R15, R16, RZ, 0xc0, !PT ;  /* 0x000000100f117212 */ /* 0x000fe400078ec0ff */
[----:B------:R-:W-:Y:S02]  /*13a0*/  SHF.L.W.U32.HI R12, R12, 0x3, R12 ;  /* 0x000000030c0c7819 */ /* 0x000fe40000010e0c */
[C---:B------:R-:W-:Y:S02]  /*13b0*/  LOP3.LUT R21, R14.reuse, R21, RZ, 0x3c, !PT ;  /* 0x000000150e157212 */ /* 0x040fe400078e3cff */
[----:B------:R-:W-:Y:S01]  /*13c0*/  SHF.L.W.U32.HI R20, R14, 0x4, R14 ;  /* 0x000000040e147819 */ /* 0x000fe20000010e0e */
[----:B------:R-:W-:Y:S01]  /*13d0*/  IMAD.IADD R15, R6, 0x1, R12 ;  /* 0x00000001060f7824 */ /* 0x000fe200078e020c */
[----:B------:R-:W-:-:S04]  /*13e0*/  LOP3.LUT R21, RZ, R21, RZ, 0x33, !PT ;  /* 0x00000015ff157212 */ /* 0x000fc800078e33ff */
[----:B------:R-:W-:Y:S02]  /*13f0*/  IADD3 R17, PT, PT, R12, R17, R21 ;  /* 0x000000110c117210 */ /* 0x000fe40007ffe015 */
[----:B------:R-:W-:-:S03]  /*1400*/  LOP3.LUT R13, R8, R13, R15, 0x96, !PT ;  /* 0x0000000d080d7212 */ /* 0x000fc600078e960f */
[----:B------:R-:W-:Y:S01]  /*1410*/  IMAD.IADD R15, R17, 0x1, R4 ;  /* 0x00000001110f7824 */ /* 0x000fe200078e0204 */
[----:B------:R-:W-:-:S04]  /*1420*/  SHF.L.W.U32.HI R13, R13, 0x3, R13 ;  /* 0x000000030d0d7819 */ /* 0x000fc80000010e0d */
[----:B------:R-:W-:Y:S01]  /*1430*/  LOP3.LUT R20, R15, R20, RZ, 0xc3, !PT ;  /* 0x000000140f147212 */ /* 0x000fe200078ec3ff */
[----:B------:R-:W-:Y:S01]  /*1440*/  IMAD.IADD R16, R7, 0x1, R13 ;  /* 0x0000000107107824 */ /* 0x000fe200078e020d */
[----:B------:R-:W-:Y:S02]  /*1450*/  SHF.L.W.U32.HI R19, R15, 0x4, R15 ;  /* 0x000000040f137819 */ /* 0x000fe40000010e0f */
[----:B------:R-:W-:Y:S02]  /*1460*/  IADD3 R17, PT, PT, R13, R18, R20 ;  /* 0x000000120d117210 */ /* 0x000fe40007ffe014 */
[----:B------:R-:W-:-:S03]  /*1470*/  LOP3.LUT R8, R9, R8, R16, 0x96, !PT ;  /* 0x0000000809087212 */ /* 0x000fc600078e9610 */
[----:B------:R-:W-:Y:S01]  /*1480*/  IMAD.IADD R16, R17, 0x1, R4 ;  /* 0x0000000111107824 */ /* 0x000fe200078e0204 */
[----:B------:R-:W-:Y:S02]  /*1490*/  SHF.L.W.U32.HI R8, R8, 0x3, R8 ;  /* 0x0000000308087819 */ /* 0x000fe40000010e08 */
[----:B------:R-:W-:Y:S02]  /*14a0*/  LOP3.LUT R17, R11, R14, RZ, 0xc0, !PT ;  /* 0x0000000e0b117212 */ /* 0x000fe400078ec0ff */
[----:B------:R-:W-:Y:S01]  /*14b0*/  LOP3.LUT R19, R16, R19, RZ, 0xc3, !PT ;  /* 0x0000001310137212 */ /* 0x000fe200078ec3ff */
[----:B------:R-:W-:Y:S01]  /*14c0*/  IMAD.IADD R11, R12, 0x1, R8 ;  /* 0x000000010c0b7824 */ /* 0x000fe200078e0208 */
[----:B------:R-:W-:Y:S02]  /*14d0*/  SHF.L.W.U32.HI R18, R16, 0x4, R16 ;  /* 0x0000000410127819 */ /* 0x000fe40000010e10 */
[----:B------:R-:W-:Y:S02]  /*14e0*/  IADD3 R17, PT, PT, R8, R17, R19 ;  /* 0x0000001108117210 */ /* 0x000fe40007ffe013 */
[----:B------:R-:W-:-:S02]  /*14f0*/  LOP3.LUT R9, R6, R9, R11, 0x96, !PT ;  /* 0x0000000906097212 */ /* 0x000fc400078e960b */
[----:B------:R-:W-:Y:S01]  /*1500*/  LOP3.LUT R14, R14, R15, RZ, 0xc0, !PT ;  /* 0x0000000f0e0e7212 */ /* 0x000fe200078ec0ff */
[----:B------:R-:W-:Y:S01]  /*1510*/  IMAD.IADD R11, R17, 0x1, R4 ;  /* 0x00000001110b7824 */ /* 0x000fe200078e0204 */
[----:B------:R-:W-:-:S04]  /*1520*/  SHF.L.W.U32.HI R9, R9, 0x3, R9 ;  /* 0x0000000309097819 */ /* 0x000fc80000010e09 */
[----:B------:R-:W-:Y:S01]  /*1530*/  LOP3.LUT R18, R11, R18, RZ, 0xc3, !PT ;  /* 0x000000120b127212 */ /* 0x000fe200078ec3ff */
[----:B------:R-:W-:-:S03]  /*1540*/  IMAD.IADD R17, R13, 0x1, R9 ;  /* 0x000000010d117824 */ /* 0x000fc600078e0209 */
[----:B------:R-:W-:Y:S02]  /*1550*/  IADD3 R19, PT, PT, R9, R14, R18 ;  /* 0x0000000e09137210 */ /* 0x000fe40007ffe012 */
[----:B------:R-:W-:Y:S02]  /*1560*/  LOP3.LUT R17, R7, R6, R17, 0x96, !PT ;  /* 0x0000000607117212 */ /* 0x000fe400078e9611 */
[----:B------:R-:W-:Y:S01]  /*1570*/  LOP3.LUT R6, R11, R15, R16, 0xb8, !PT ;  /* 0x0000000f0b067212 */ /* 0x000fe200078eb810 */
[----:B------:R-:W-:Y:S01]  /*1580*/  IMAD.IADD R14, R19, 0x1, R4 ;  /* 0x00000001130e7824 */ /* 0x000fe200078e0204 */
[----:B------:R-:W-:-:S04]  /*1590*/  SHF.L.W.U32.HI R4, R17, 0x3, R17 ;  /* 0x0000000311047819 */ /* 0x000fc80000010e11 */
[----:B------:R-:W-:-:S04]  /*15a0*/  SHF.L.W.U32.HI R15, R14, 0x2, R14 ;  /* 0x000000020e0f7819 */ /* 0x000fc80000010e0e */
[----:B------:R-:W-:Y:S01]  /*15b0*/  LOP3.LUT R15, R6, R11, R15, 0x78, !PT ;  /* 0x0000000b060f7212 */ /* 0x000fe200078e780f */
[----:B------:R-:W-:-:S03]  /*15c0*/  IMAD.IADD R6, R8, 0x1, R4 ;  /* 0x0000000108067824 */ /* 0x000fc600078e0204 */
[----:B------:R-:W-:Y:S02]  /*15d0*/  LOP3.LUT R15, R5, R15, R4, 0x96, !PT ;  /* 0x0000000f050f7212 */ /* 0x000fe400078e9604 */
[----:B------:R-:W-:Y:S02]  /*15e0*/  LOP3.LUT R6, R12, R7, R6, 0x96, !PT ;  /* 0x000000070c067212 */ /* 0x000fe400078e9606 */
[----:B------:R-:W-:Y:S02]  /*15f0*/  LOP3.LUT R7, R14, R16, R11, 0xb8, !PT ;  /* 0x000000100e077212 */ /* 0x000fe400078eb80b */
[----:B------:R-:W-:Y:S02]  /*1600*/  SHF.L.W.U32.HI R16, R15, 0x2, R15 ;  /* 0x000000020f107819 */ /* 0x000fe40000010e0f */
[----:B------:R-:W-:Y:S02]  /*1610*/  SHF.L.W.U32.HI R6, R6, 0x3, R6 ;  /* 0x0000000306067819 */ /* 0x000fe40000010e06 */
[----:B------:R-:W-:-:S03]  /*1620*/  LOP3.LUT R16, R7, R14, R16, 0x78, !PT ;  /* 0x0000000e07107212 */ /* 0x000fc600078e7810 */
[--C-:B------:R-:W-:Y:S01]  /*1630*/  IMAD.IADD R7, R9, 0x1, R6.reuse ;  /* 0x0000000109077824 */ /* 0x100fe200078e0206 */
[----:B------:R-:W-:-:S04]  /*1640*/  LOP3.LUT R16, R5, R16, R6, 0x96, !PT ;  /* 0x0000001005107212 */ /* 0x000fc800078e9606 */
        /* <DEDUP_REMOVED lines=16> */
[C---:B------:R-:W-:Y:S02]  /*1750*/  SHF.L.W.U32.HI R15, R13.reuse, 0x2, R13 ;  /* 0x000000020d0f7819 */ /* 0x040fe40000010e0d */
[----:B------:R-:W-:Y:S02]  /*1760*/  SHF.L.W.U32.HI R8, R8, 0x3, R8 ;  /* 0x0000000308087819 */ /* 0x000fe40000010e08 */
[----:B------:R-:W-:Y:S02]  /*1770*/  LOP3.LUT R15, R14, R11, R15, 0x78, !PT ;  /* 0x0000000b0e0f7212 */ /* 0x000fe400078e780f */
[----:B------:R-:W-:Y:S01]  /*1780*/  LOP3.LUT R16, R13, R16, R11, 0xb8, !PT ;  /* 0x000000100d107212 */ /* 0x000fe200078eb80b */
[--C-:B------:R-:W-:Y:S01]  /*1790*/  IMAD.IADD R14, R7, 0x1, R8.reuse ;  /* 0x00000001070e7824 */ /* 0x100fe200078e0208 */
[----:B------:R-:W-:-:S04]  /*17a0*/  LOP3.LUT R18, R5, R15, R8, 0x96, !PT ;  /* 0x0000000f05127212 */ /* 0x000fc800078e9608 */
[----:B------:R-:W-:Y:S02]  /*17b0*/  LOP3.LUT R9, R4, R9, R14, 0x96, !PT ;  /* 0x0000000904097212 */ /* 0x000fe400078e960e */
[----:B------:R-:W-:Y:S02]  /*17c0*/  SHF.L.W.U32.HI R14, R18, 0x2, R18 ;  /* 0x00000002120e7819 */ /* 0x000fe40000010e12 */
[----:B------:R-:W-:Y:S02]  /*17d0*/  SHF.L.W.U32.HI R9, R9, 0x3, R9 ;  /* 0x0000000309097819 */ /* 0x000fe40000010e09 */
[----:B------:R-:W-:Y:S02]  /*17e0*/  LOP3.LUT R16, R16, R13, R14, 0x78, !PT ;  /* 0x0000000d10107212 */ /* 0x000fe400078e780e */
[----:B------:R-:W-:Y:S01]  /*17f0*/  LOP3.LUT R11, R18, R11, R13, 0xb8, !PT ;  /* 0x0000000b120b7212 */ /* 0x000fe200078eb80d */
[--C-:B------:R-:W-:Y:S01]  /*1800*/  IMAD.IADD R15, R12, 0x1, R9.reuse ;  /* 0x000000010c0f7824 */ /* 0x100fe200078e0209 */
[----:B------:R-:W-:-:S04]  /*1810*/  LOP3.LUT R16, R5, R16, R9, 0x96, !PT ;  /* 0x0000001005107212 */ /* 0x000fc800078e9609 */
        /* <DEDUP_REMOVED lines=17> */
[----:B------:R-:W-:Y:S01]  /*1930*/  LOP3.LUT R20, R15, R11, R18, 0x78, !PT ;  /* 0x0000000b0f147212 */ /* 0x000fe200078e7812 */
[----:B------:R-:W0:Y:S01]  /*1940*/  LDC R4, c[0x3][0x8] ;  /* 0x00c00200ff047b82 */ /* 0x000e220000000800 */
[----:B------:R-:W-:Y:S01]  /*1950*/  LOP3.LUT R16, R13, R16, R11, 0xb8, !PT ;  /* 0x000000100d107212 */ /* 0x000fe200078eb80b */
[--C-:B------:R-:W-:Y:S01]  /*1960*/  IMAD.IADD R17, R14, 0x1, R7.reuse ;  /* 0x000000010e117824 */ /* 0x100fe200078e0207 */
[----:B------:R-:W-:-:S04]  /*1970*/  LOP3.LUT R15, R5, R20, R7, 0x96, !PT ;  /* 0x00000014050f7212 */ /* 0x000fc800078e9607 */
[----:B------:R-:W-:Y:S02]  /*1980*/  LOP3.LUT R12, R8, R12, R17, 0x96, !PT ;  /* 0x0000000c080c7212 */ /* 0x000fe400078e9611 */
[C-C-:B------:R-:W-:Y:S02]  /*1990*/  SHF.L.W.U32.HI R20, R15.reuse, 0x2, R15.reuse ;  /* 0x000000020f147819 */ /* 0x140fe40000010e0f */
[----:B------:R-:W-:Y:S02]  /*19a0*/  SHF.L.W.U32.HI R12, R12, 0x3, R12 ;  /* 0x000000030c0c7819 */ /* 0x000fe40000010e0c */
[----:B------:R-:W-:Y:S02]  /*19b0*/  LOP3.LUT R16, R16, R13, R20, 0x78, !PT ;  /* 0x0000000d10107212 */ /* 0x000fe400078e7814 */
[----:B------:R-:W-:Y:S01]  /*19c0*/  SHF.L.W.U32.HI R19, R15, 0x4, R15 ;  /* 0x000000040f137819 */ /* 0x000fe20000010e0f */
[--C-:B------:R-:W-:Y:S01]  /*19d0*/  IMAD.IADD R17, R6, 0x1, R12.reuse ;  /* 0x0000000106117824 */ /* 0x100fe200078e020c */
[----:B------:R-:W-:-:S04]  /*19e0*/  LOP3.LUT R16, R5, R16, R12, 0x96, !PT ;  /* 0x0000001005107212 */ /* 0x000fc800078e960c */
[----:B------:R-:W-:Y:S02]  /*19f0*/  LOP3.LUT R17, R9, R8, R17, 0x96, !PT ;  /* 0x0000000809117212 */ /* 0x000fe400078e9611 */
[----:B------:R-:W-:Y:S02]  /*1a00*/  SHF.L.W.U32.HI R8, R16, 0x7, R16 ;  /* 0x0000000710087819 */ /* 0x000fe40000010e10 */
[----:B------:R-:W-:Y:S02]  /*1a10*/  SHF.L.W.U32.HI R5, R17, 0x3, R17 ;  /* 0x0000000311057819 */ /* 0x000fe40000010e11 */
[----:B------:R-:W-:Y:S02]  /*1a20*/  LOP3.LUT R8, R18, R19, R8, 0x96, !PT ;  /* 0x0000001312087212 */ /* 0x000fe400078e9608 */
[----:B0-----:R-:W-:Y:S02]  /*1a30*/  LOP3.LUT R17, R5, R4, RZ, 0x3c, !PT ;  /* 0x0000000405117212 */ /* 0x001fe400078e3cff */
[----:B------:R-:W-:Y:S01]  /*1a40*/  LOP3.LUT R8, R8, R11, RZ, 0x3c, !PT ;  /* 0x0000000b08087212 */ /* 0x000fe200078e3cff */
[----:B------:R-:W-:-:S04]  /*1a50*/  IMAD.IADD R11, R7, 0x1, R5 ;  /* 0x00000001070b7824 */ /* 0x000fc800078e0205 */
[----:B------:R-:W-:Y:S01]  /*1a60*/  IMAD.IADD R8, R8, 0x1, R17 ;  /* 0x0000000108087824 */ /* 0x000fe200078e0211 */
[----:B------:R-:W-:Y:S02]  /*1a70*/  LOP3.LUT R9, R14, R9, R11, 0x96, !PT ;  /* 0x000000090e097212 */ /* 0x000fe400078e960b */
[----:B------:R-:W-:Y:S02]  /*1a80*/  SHF.L.W.U32.HI R11, R16, 0x4, R16 ;  /* 0x00000004100b7819 */ /* 0x000fe40000010e10 */
[----:B------:R-:W-:Y:S02]  /*1a90*/  SHF.L.W.U32.HI R17, R8, 0x7, R8 ;  /* 0x0000000708117819 */ /* 0x000fe40000010e08 */
[----:B------:R-:W-:Y:S02]  /*1aa0*/  SHF.L.W.U32.HI R9, R9, 0x3, R9 ;  /* 0x0000000309097819 */ /* 0x000fe40000010e09 */
[----:B------:R-:W-:Y:S02]  /*1ab0*/  LOP3.LUT R20, R20, R11, R17, 0x96, !PT ;  /* 0x0000000b14147212 */ /* 0x000fe400078e9611 */
[----:B------:R-:W-:-:S02]  /*1ac0*/  LOP3.LUT R18, R9, R4, RZ, 0x3c, !PT ;  /* 0x0000000409127212 */ /* 0x000fc400078e3cff */
        /* <DEDUP_REMOVED lines=19> */
[----:B------:R-:W-:Y:S01]  /*1c00*/  LOP3.LUT R19, R17, R4, RZ, 0x3c, !PT ;  /* 0x0000000411137212 */ /* 0x000fe200078e3cff */
[----:B------:R-:W-:Y:S01]  /*1c10*/  IMAD.IADD R14, R9, 0x1, R17 ;  /* 0x00000001090e7824 */ /* 0x000fe200078e0211 */
[----:B------:R-:W-:-:S02]  /*1c20*/  LOP3.LUT R6, R15, R16, RZ, 0x3c, !PT ;  /* 0x000000100f067212 */ /* 0x000fc400078e3cff */
[----:B------:R-:W-:Y:S02]  /*1c30*/  SHF.L.W.U32.HI R15, R13, 0x4, R13 ;  /* 0x000000040d0f7819 */ /* 0x000fe40000010e0d */
[----:B------:R-:W-:Y:S01]  /*1c40*/  LOP3.LUT R7, R12, R7, R14, 0x96, !PT ;  /* 0x000000070c077212 */ /* 0x000fe200078e960e */
[----:B------:R-:W-:Y:S01]  /*1c50*/  IMAD.IADD R6, R6, 0x1, R19 ;  /* 0x0000000106067824 */ /* 0x000fe200078e0213 */
[----:B------:R-:W-:Y:S02]  /*1c60*/  SHF.L.W.U32.HI R14, R11, 0x2, R11 ;  /* 0x000000020b0e7819 */ /* 0x000fe40000010e0b */
[----:B------:R-:W-:Y:S02]  /*1c70*/  SHF.L.W.U32.HI R7, R7, 0x3, R7 ;  /* 0x0000000307077819 */ /* 0x000fe40000010e07 */
[----:B------:R-:W-:Y:S02]  /*1c80*/  SHF.L.W.U32.HI R16, R6, 0x7, R6 ;  /* 0x0000000706107819 */ /* 0x000fe40000010e06 */
[----:B------:R-:W-:-:S02]  /*1c90*/  LOP3.LUT R19, R7, R4, RZ, 0x3c, !PT ;  /* 0x0000000407137212 */ /* 0x000fc400078e3cff */
[----:B------:R-:W-:Y:S01]  /*1ca0*/  LOP3.LUT R15, R14, R15, R16, 0x96, !PT ;  /* 0x0000000f0e0f7212 */ /* 0x000fe200078e9610 */
[----:B------:R-:W-:-:S03]  /*1cb0*/  IMAD.IADD R14, R18, 0x1, R7 ;  /* 0x00000001120e7824 */ /* 0x000fc600078e0207 */
[----:B------:R-:W-:Y:S02]  /*1cc0*/  LOP3.LUT R8, R15, R8, RZ, 0x3c, !PT ;  /* 0x000000080f087212 */ /* 0x000fe400078e3cff */
[----:B------:R-:W-:Y:S02]  /*1cd0*/  LOP3.LUT R14, R5, R12, R14, 0x96, !PT ;  /* 0x0000000c050e7212 */ /* 0x000fe400078e960e */
[----:B------:R-:W-:Y:S01]  /*1ce0*/  SHF.L.W.U32.HI R12, R13, 0x2, R13 ;  /* 0x000000020d0c7819 */ /* 0x000fe20000010e0d */
[----:B------:R-:W-:Y:S01]  /*1cf0*/  IMAD.IADD R8, R8, 0x1, R19 ;  /* 0x0000000108087824 */ /* 0x000fe200078e0213 */
[----:B------:R-:W-:Y:S02]  /*1d00*/  SHF.L.W.U32.HI R15, R6, 0x4, R6 ;  /* 0x00000004060f7819 */ /* 0x000fe40000010e06 */
[----:B------:R-:W-:Y:S02]  /*1d10*/  SHF.L.W.U32.HI R14, R14, 0x3, R14 ;  /* 0x000000030e0e7819 */ /* 0x000fe40000010e0e */
[----:B------:R-:W-:-:S04]  /*1d20*/  SHF.L.W.U32.HI R16, R8, 0x7, R8 ;  /* 0x0000000708107819 */ /* 0x000fc80000010e08 */
[----:B------:R-:W-:Y:S01]  /*1d30*/  LOP3.LUT R12, R12, R15, R16, 0x96, !PT ;  /* 0x0000000f0c0c7212 */ /* 0x000fe200078e9610 */
[----:B------:R-:W-:Y:S01]  /*1d40*/  IMAD.IADD R16, R17, 0x1, R14 ;  /* 0x0000000111107824 */ /* 0x000fe200078e020e */
[----:B------:R-:W-:Y:S02]  /*1d50*/  LOP3.LUT R15, R14, R4, RZ, 0x3c, !PT ;  /* 0x000000040e0f7212 */ /* 0x000fe400078e3cff */
[----:B------:R-:W-:Y:S02]  /*1d60*/  LOP3.LUT R12, R12, R11, RZ, 0x3c, !PT ;  /* 0x0000000b0c0c7212 */ /* 0x000fe400078e3cff */
[----:B------:R-:W-:Y:S02]  /*1d70*/  LOP3.LUT R5, R9, R5, R16, 0x96, !PT ;  /* 0x0000000509057212 */ /* 0x000fe400078e9610 */
[----:B------:R-:W-:Y:S01]  /*1d80*/  SHF.L.W.U32.HI R11, R6, 0x2, R6 ;  /* 0x00000002060b7819 */ /* 0x000fe20000010e06 */
[----:B------:R-:W-:Y:S01]  /*1d90*/  IMAD.IADD R12, R12, 0x1, R15 ;  /* 0x000000010c0c7824 */ /* 0x000fe200078e020f */
[----:B------:R-:W-:-:S02]  /*1da0*/  SHF.L.W.U32.HI R16, R8, 0x4, R8 ;  /* 0x0000000408107819 */ /* 0x000fc40000010e08 */
[----:B------:R-:W-:Y:S02]  /*1db0*/  SHF.L.W.U32.HI R5, R5, 0x3, R5 ;  /* 0x0000000305057819 */ /* 0x000fe40000010e05 */
[----:B------:R-:W-:-:S04]  /*1dc0*/  SHF.L.W.U32.HI R15, R12, 0x7, R12 ;  /* 0x000000070c0f7819 */ /* 0x000fc80000010e0c */
[----:B------:R-:W-:Y:S02]  /*1dd0*/  LOP3.LUT R16, R11, R16, R15, 0x96, !PT ;  /* 0x000000100b107212 */ /* 0x000fe400078e960f */
[----:B------:R-:W-:Y:S02]  /*1de0*/  LOP3.LUT R11, R5, R4, RZ, 0x3c, !PT ;  /* 0x00000004050b7212 */ /* 0x000fe400078e3cff */
[----:B------:R-:W-:Y:S01]  /*1df0*/  LOP3.LUT R16, R16, R13, RZ, 0x3c, !PT ;  /* 0x0000000d10107212 */ /* 0x000fe200078e3cff */
[----:B------:R-:W-:-:S04]  /*1e00*/  IMAD.IADD R13, R7, 0x1, R5 ;  /* 0x00000001070d7824 */ /* 0x000fc800078e0205 */
[----:B------:R-:W-:Y:S01]  /*1e10*/  IMAD.IADD R11, R16, 0x1, R11 ;  /* 0x00000001100b7824 */ /* 0x000fe200078e020b */
[----:B------:R-:W-:Y:S02]  /*1e20*/  LOP3.LUT R13, R18, R9, R13, 0x96, !PT ;  /* 0x00000009120d7212 */ /* 0x000fe400078e960d */
[----:B------:R-:W-:Y:S02]  /*1e30*/  SHF.L.W.U32.HI R9, R8, 0x2, R8 ;  /* 0x0000000208097819 */ /* 0x000fe40000010e08 */
[----:B------:R-:W-:Y:S02]  /*1e40*/  SHF.L.W.U32.HI R16, R12, 0x4, R12 ;  /* 0x000000040c107819 */ /* 0x000fe40000010e0c */
[----:B------:R-:W-:Y:S02]  /*1e50*/  SHF.L.W.U32.HI R15, R11, 0x7, R11 ;  /* 0x000000070b0f7819 */ /* 0x000fe40000010e0b */
[----:B------:R-:W-:Y:S02]  /*1e60*/  SHF.L.W.U32.HI R13, R13, 0x3, R13 ;  /* 0x000000030d0d7819 */ /* 0x000fe40000010e0d */
[----:B------:R-:W-:-:S02]  /*1e70*/  LOP3.LUT R9, R9, R16, R15, 0x96, !PT ;  /* 0x0000001009097212 */ /* 0x000fc400078e960f */
[----:B------:R-:W-:Y:S01]  /*1e80*/  LOP3.LUT R16, R13, R4, RZ, 0x3c, !PT ;  /* 0x000000040d107212 */ /* 0x000fe200078e3cff */
[----:B------:R-:W-:Y:S01]  /*1e90*/  IMAD.IADD R13, R14, 0x1, R13 ;  /* 0x000000010e0d7824 */ /* 0x000fe200078e020d */
[----:B------:R-:W-:Y:S02]  /*1ea0*/  LOP3.LUT R9, R9, R6, RZ, 0x3c, !PT ;  /* 0x0000000609097212 */ /* 0x000fe400078e3cff */
[----:B------:R-:W-:Y:S02]  /*1eb0*/  SHF.L.W.U32.HI R6, R12, 0x2, R12 ;  /* 0x000000020c067819 */ /* 0x000fe40000010e0c */
[----:B------:R-:W-:Y:S01]  /*1ec0*/  LOP3.LUT R13, R17, R18, R13, 0x96, !PT ;  /* 0x00000012110d7212 */ /* 0x000fe200078e960d */
[----:B------:R-:W-:Y:S01]  /*1ed0*/  IMAD.IADD R14, R9, 0x1, R16 ;  /* 0x00000001090e7824 */ /* 0x000fe200078e0210 */
[----:B------:R-:W-:Y:S02]  /*1ee0*/  SHF.L.W.U32.HI R9, R11, 0x4, R11 ;  /* 0x000000040b097819 */ /* 0x000fe40000010e0b */
[----:B------:R-:W-:-:S02]  /*1ef0*/  SHF.L.W.U32.HI R13, R13, 0x3, R13 ;  /* 0x000000030d0d7819 */ /* 0x000fc40000010e0d */
[----:B------:R-:W-:Y:S02]  /*1f00*/  SHF.L.W.U32.HI R15, R14, 0x7, R14 ;  /* 0x000000070e0f7819 */ /* 0x000fe40000010e0e */
[----:B------:R-:W-:Y:S02]  /*1f10*/  LOP3.LUT R16, R13, R4, RZ, 0x3c, !PT ;  /* 0x000000040d107212 */ /* 0x000fe400078e3cff */
        /* <DEDUP_REMOVED lines=8> */
[----:B------:R-:W-:-:S02]  /*1fa0*/  SHF.L.W.U32.HI R9, R15, 0x7, R15 ;  /* 0x000000070f097819 */ /* 0x000fc40000010e0f */
[----:B------:R-:W-:Y:S02]  /*1fb0*/  LOP3.LUT R4, R5, R4, RZ, 0x3c, !PT ;  /* 0x0000000405047212 */ /* 0x000fe400078e3cff */
[----:B------:R-:W-:-:S04]  /*1fc0*/  LOP3.LUT R7, R7, R8, R9, 0x96, !PT ;  /* 0x0000000807077212 */ /* 0x000fc800078e9609 */
[----:B------:R-:W-:-:S05]  /*1fd0*/  LOP3.LUT R7, R7, R12, RZ, 0x3c, !PT ;  /* 0x0000000c07077212 */ /* 0x000fca00078e3cff */
[----:B------:R-:W-:Y:S01]  /*1fe0*/  IMAD.IADD R16, R7, 0x1, R4 ;  /* 0x0000000107107824 */ /* 0x000fe200078e0204 */
[----:B------:R-:W-:Y:S06]  /*1ff0*/  @!P0 BRA `(.L_x_80) ;  /* 0xffffffec00808947 */ /* 0x000fec000383ffff */
.L_x_79:
[--C-:B------:R-:W-:Y:S01]  /*2000*/  SHF.R.U32.HI R5, RZ, 0x18, R11.reuse ;  /* 0x00000018ff057819 */ /* 0x100fe2000001160b */
[----:B-1----:R4:W-:Y:S01]  /*2010*/  STG.E.U8 desc[UR6][R2.64+0x3], R11 ;  /* 0x0000030b02007986 */ /* 0x0029e2000c101106 */
[--C-:B------:R-:W-:Y:S02]  /*2020*/  SHF.R.U32.HI R7, RZ, 0x8, R11.reuse ;  /* 0x00000008ff077819 */ /* 0x100fe4000001160b */
[----:B------:R-:W-:Y:S01]  /*2030*/  SHF.R.U32.HI R19, RZ, 0x10, R11 ;  /* 0x00000010ff137819 */ /* 0x000fe2000001160b */
[----:B------:R1:W-:Y:S01]  /*2040*/  STG.E.U8 desc[UR6][R2.64], R5 ;  /* 0x0000000502007986 */ /* 0x0003e2000c101106 */
[--C-:B--2---:R-:W-:Y:S02]  /*2050*/  SHF.R.U32.HI R9, RZ, 0x18, R14.reuse ;  /* 0x00000018ff097819 */ /* 0x104fe4000001160e */
[--C-:B------:R-:W-:Y:S01]  /*2060*/  SHF.R.U32.HI R13, RZ, 0x8, R14.reuse ;  /* 0x00000008ff0d7819 */ /* 0x100fe2000001160e */
[----:B------:R2:W-:Y:S01]  /*2070*/  STG.E.U8 desc[UR6][R2.64+0x2], R7 ;  /* 0x0000020702007986 */ /* 0x0005e2000c101106 */
[----:B------:R-:W-:-:S02]  /*2080*/  SHF.R.U32.HI R21, RZ, 0x10, R14 ;  /* 0x00000010ff157819 */ /* 0x000fc4000001160e */
[--C-:B---3--:R-:W-:Y:S01]  /*2090*/  SHF.R.U32.HI R17, RZ, 0x18, R15.reuse ;  /* 0x00000018ff117819 */ /* 0x108fe2000001160f */
[----:B------:R3:W-:Y:S01]  /*20a0*/  STG.E.U8 desc[UR6][R2.64+0x1], R19 ;  /* 0x0000011302007986 */ /* 0x0007e2000c101106 */
[--C-:B------:R-:W-:Y:S02]  /*20b0*/  SHF.R.U32.HI R23, RZ, 0x10, R15.reuse ;  /* 0x00000010ff177819 */ /* 0x100fe4000001160f */
[--C-:B----4-:R-:W-:Y:S01]  /*20c0*/  SHF.R.U32.HI R11, RZ, 0x8, R16.reuse ;  /* 0x00000008ff0b7819 */ /* 0x110fe20000011610 */
[----:B------:R-:W-:Y:S01]  /*20d0*/  STG.E.U8 desc[UR6][R2.64+0x7], R14 ;  /* 0x0000070e02007986 */ /* 0x000fe2000c101106 */
[----:B-1----:R-:W-:Y:S02]  /*20e0*/  SHF.R.U32.HI R5, RZ, 0x8, R15 ;  /* 0x00000008ff057819 */ /* 0x002fe4000001160f */
[--C-:B--2---:R-:W-:Y:S01]  /*20f0*/  SHF.R.U32.HI R7, RZ, 0x18, R16.reuse ;  /* 0x00000018ff077819 */ /* 0x104fe20000011610 */
[----:B------:R-:W-:Y:S01]  /*2100*/  STG.E.U8 desc[UR6][R2.64+0x4], R9 ;  /* 0x0000040902007986 */ /* 0x000fe2000c101106 */
[----:B---3--:R-:W-:-:S03]  /*2110*/  SHF.R.U32.HI R19, RZ, 0x10, R16 ;  /* 0x00000010ff137819 */ /* 0x008fc60000011610 */
[----:B------:R-:W-:Y:S04]  /*2120*/  STG.E.U8 desc[UR6][R2.64+0x6], R13 ;  /* 0x0000060d02007986 */ /* 0x000fe8000c101106 */
        /* <DEDUP_REMOVED lines=8> */
[----:B------:R-:W-:Y:S01]  /*21b0*/  STG.E.U8 desc[UR6][R2.64+0xd], R19 ;  /* 0x00000d1302007986 */ /* 0x000fe2000c101106 */
[----:B------:R-:W-:Y:S05]  /*21c0*/  EXIT ;  /* 0x000000000000794d */ /* 0x000fea0003800000 */
.L_x_81:
        /* <DEDUP_REMOVED lines=11> */
.L_x_85:


//--------------------- .nv.shared._Z24kernel_bruteforce_attackPKcmmPKhPbPcm --------------------------
	.section	.nv.shared._Z24kernel_bruteforce_attackPKcmmPKhPbPcm,"aw",@nobits
	.sectionflags	@""
.nv.shared._Z24kernel_bruteforce_attackPKcmmPKhPbPcm:
	.zero		1025


//--------------------- .nv.shared.reserved.0     --------------------------
	.section	.nv.shared.reserved.0,"aw",@nobits
	.weak		__nv_reservedSMEM_offset_0_alias
	.size		__nv_reservedSMEM_offset_0_alias, 0, 64
	.other		__nv_reservedSMEM_offset_0_alias,@"STO_CUDA_RESERVED_SHARED STV_DEFAULT"
__nv_reservedSMEM_offset_0_alias:
	.zero		0
	.zero		64


//--------------------- .nv.constant0._Z24kernel_bruteforce_attackPKcmmPKhPbPcm --------------------------
	.section	.nv.constant0._Z24kernel_bruteforce_attackPKcmmPKhPbPcm,"a",@progbits
	.sectionflags	@""
	.align	4
.nv.constant0._Z24kernel_bruteforce_attackPKcmmPKhPbPcm:
	.zero		952


//--------------------- .nv.constant0._Z19compute_hash_kernelPKciPh --------------------------
	.section	.nv.constant0._Z19compute_hash_kernelPKciPh,"a",@progbits
	.sectionflags	@""
	.align	4
.nv.constant0._Z19compute_hash_kernelPKciPh:
	.zero		920


//--------------------- SYMBOLS --------------------------

	.type		.nv.reservedSmem.offset0,@object
	.size		.nv.reservedSmem.offset0,0x4
	.type		.nv.reservedSmem.cap,@object
	.size		.nv.reservedSmem.cap,0x4
